def matmul_kernel(
    a_ptr,
    b_ptr,
    c_ptr,
    M,
    N,
    K,
    stride_am,
    stride_ak,
    stride_bk,
    stride_bn,
    stride_cm,
    stride_cn,
    BLOCK_M: tl.constexpr,
    BLOCK_N: tl.constexpr,
    BLOCK_K: tl.constexpr,
    GROUP_M: tl.constexpr,
):
    pid = tl.program_id(axis=0)
    num_pid_m = tl.cdiv(M, BLOCK_M)
    num_pid_n = tl.cdiv(N, BLOCK_N)
    num_pid_in_group = GROUP_M * num_pid_n
    group_id = pid // num_pid_in_group
    first_pid_m = group_id * GROUP_M
    group_size_m = min(num_pid_m - first_pid_m, GROUP_M)
    pid_m = first_pid_m + ((pid % num_pid_in_group) % group_size_m)
    pid_n = (pid % num_pid_in_group) // group_size_m

    offs_am = (pid_m * BLOCK_M + tl.arange(0, BLOCK_M)) % M
    offs_bn = (pid_n * BLOCK_N + tl.arange(0, BLOCK_N)) % N
    offs_k = tl.arange(0, BLOCK_K)
    a_ptrs = a_ptr + offs_am[:, None] * stride_am + offs_k[None, :] * stride_ak
    b_ptrs = b_ptr + offs_k[:, None] * stride_bk + offs_bn[None, :] * stride_bn

    acc = tl.zeros((BLOCK_M, BLOCK_N), dtype=tl.float32)
    for kk in range(0, tl.cdiv(K, BLOCK_K)):
        a = tl.load(a_ptrs, mask=offs_k[None, :] < K - kk * BLOCK_K, other=0.0)
        b = tl.load(b_ptrs, mask=offs_k[:, None] < K - kk * BLOCK_K, other=0.0)
        acc = tl.dot(a, b, acc)
        a_ptrs += BLOCK_K * stride_ak
        b_ptrs += BLOCK_K * stride_bk

    c = acc.to(c_ptr.dtype.element_ty)
    offs_cm = pid_m * BLOCK_M + tl.arange(0, BLOCK_M)
    offs_cn = pid_n * BLOCK_N + tl.arange(0, BLOCK_N)
    c_ptrs = c_ptr + offs_cm[:, None] * stride_cm + offs_cn[None, :] * stride_cn
    mask = (offs_cm[:, None] < M) & (offs_cn[None, :] < N)
    tl.store(c_ptrs, c, mask=mask)

# config = {"BLOCK_K": 64, "BLOCK_M": 64, "BLOCK_N": 256, "GROUP_M": 8, "arch": "sm_90", "dtype": "fp8e4m3", "num_ctas": 1, "num_stages": 3, "num_warps": 16}
# arch = sm_90


// ===== COMPILED SASS (sm_90a) =====

	.target	sm_90a

	.elftype	@"ET_EXEC"


//--------------------- .note.nv.tkinfo           --------------------------
	.section	.note.nv.tkinfo,"",@"SHT_NOTE"
	.sectionflags	@"SHF_NOTE_NV_TKINFO"
	.tkinfo
        /*0018*/ 	.word	0x00000002
        /*0030*/ 	.string	""
        /*0030*/ 	.string	"ptxas"
        /*0030*/ 	.string	"Cuda compilation tools, release 13.0, V13.0.88"
        /*0030*/ 	.string	"Build cuda_13.0.r13.0/compiler.36424714_0"
        /*0030*/ 	.string	"-v  -suppress-debug-info  -lineinfo  -arch sm_90a "



//--------------------- .note.nv.cuinfo           --------------------------
	.section	.note.nv.cuinfo,"",@"SHT_NOTE"
	.sectionflags	@"SHF_NOTE_NV_CUINFO"
        /*0018*/ 	.short	0x0002
        /*001a*/ 	.short	0x005a
        /*001c*/ 	.short	0x0082
	.zero		2


//--------------------- .nv.info                  --------------------------
	.section	.nv.info,"",@"SHT_CUDA_INFO"
	.align	4


	//----- nvinfo : EIATTR_REGCOUNT
	.align		4
        /*0000*/ 	.byte	0x04, 0x2f
        /*0002*/ 	.short	(.L_1 - .L_0)
	.align		4
.L_0:
        /*0004*/ 	.word	index@(matmul_kernel)
        /*0008*/ 	.word	0x00000080


	//----- nvinfo : EIATTR_FRAME_SIZE
	.align		4
.L_1:
        /*000c*/ 	.byte	0x04, 0x11
        /*000e*/ 	.short	(.L_3 - .L_2)
	.align		4
.L_2:
        /*0010*/ 	.word	index@(matmul_kernel)
        /*0014*/ 	.word	0x000000f0


	//----- nvinfo : EIATTR_MIN_STACK_SIZE
	.align		4
.L_3:
        /*0018*/ 	.byte	0x04, 0x12
        /*001a*/ 	.short	(.L_5 - .L_4)
	.align		4
.L_4:
        /*001c*/ 	.word	index@(matmul_kernel)
        /*0020*/ 	.word	0x000000f0
.L_5:


//--------------------- .nv.compat                --------------------------
	.section	.nv.compat,"",@"SHT_CUDA_COMPAT_INFO"
	.align	4
        /*0000*/ 	.byte	0x02, 0x09, 0x01, 0x00, 0x02, 0x02, 0x04, 0x00, 0x02, 0x05, 0x05, 0x00, 0x03, 0x07, 0x01, 0x01
        /*0010*/ 	.byte	0x02, 0x03, 0x00, 0x00, 0x02, 0x06, 0x01, 0x00, 0x04, 0x0b, 0x08, 0x00, 0x00, 0x00, 0x00, 0x00
        /*0020*/ 	.byte	0x00, 0x00, 0x00, 0x00


//--------------------- .nv.info.matmul_kernel    --------------------------
	.section	.nv.info.matmul_kernel,"",@"SHT_CUDA_INFO"
	.sectionflags	@""
	.align	4


	//----- nvinfo : EIATTR_CUDA_API_VERSION
	.align		4
        /*0000*/ 	.byte	0x04, 0x37
        /*0002*/ 	.short	(.L_7 - .L_6)
.L_6:
        /*0004*/ 	.word	0x00000082


	//----- nvinfo : EIATTR_KPARAM_INFO
	.align		4
.L_7:
        /*0008*/ 	.byte	0x04, 0x17
        /*000a*/ 	.short	(.L_9 - .L_8)
.L_8:
        /*000c*/ 	.word	0x00000000
        /*0010*/ 	.short	0x000d
        /*0012*/ 	.short	0x0048
        /*0014*/ 	.byte	0x00, 0xf4, 0x21, 0x00


	//----- nvinfo : EIATTR_KPARAM_INFO
	.align		4
.L_9:
        /*0018*/ 	.byte	0x04, 0x17
        /*001a*/ 	.short	(.L_11 - .L_10)
.L_10:
        /*001c*/ 	.word	0x00000000
        /*0020*/ 	.short	0x000c
        /*0022*/ 	.short	0x0040
        /*0024*/ 	.byte	0x00, 0xf4, 0x21, 0x00


	//----- nvinfo : EIATTR_KPARAM_INFO
	.align		4
.L_11:
        /*0028*/ 	.byte	0x04, 0x17
        /*002a*/ 	.short	(.L_13 - .L_12)
.L_12:
        /*002c*/ 	.word	0x00000000
        /*0030*/ 	.short	0x000b
        /*0032*/ 	.short	0x0038
        /*0034*/ 	.byte	0x00, 0xf0, 0x11, 0x00


	//----- nvinfo : EIATTR_KPARAM_INFO
	.align		4
.L_13:
        /*0038*/ 	.byte	0x04, 0x17
        /*003a*/ 	.short	(.L_15 - .L_14)
.L_14:
        /*003c*/ 	.word	0x00000000
        /*0040*/ 	.short	0x000a
        /*0042*/ 	.short	0x0034
        /*0044*/ 	.byte	0x00, 0xf0, 0x11, 0x00


	//----- nvinfo : EIATTR_KPARAM_INFO
	.align		4
.L_15:
        /*0048*/ 	.byte	0x04, 0x17
        /*004a*/ 	.short	(.L_17 - .L_16)
.L_16:
        /*004c*/ 	.word	0x00000000
        /*0050*/ 	.short	0x0009
        /*0052*/ 	.short	0x0030
        /*0054*/ 	.byte	0x00, 0xf0, 0x11, 0x00


	//----- nvinfo : EIATTR_KPARAM_INFO
	.align		4
.L_17:
        /*0058*/ 	.byte	0x04, 0x17
        /*005a*/ 	.short	(.L_19 - .L_18)
.L_18:
        /*005c*/ 	.word	0x00000000
        /*0060*/ 	.short	0x0008
        /*0062*/ 	.short	0x002c
        /*0064*/ 	.byte	0x00, 0xf0, 0x11, 0x00


	//----- nvinfo : EIATTR_KPARAM_INFO
	.align		4
.L_19:
        /*0068*/ 	.byte	0x04, 0x17
        /*006a*/ 	.short	(.L_21 - .L_20)
.L_20:
        /*006c*/ 	.word	0x00000000
        /*0070*/ 	.short	0x0007
        /*0072*/ 	.short	0x0028
        /*0074*/ 	.byte	0x00, 0xf0, 0x11, 0x00


	//----- nvinfo : EIATTR_KPARAM_INFO
	.align		4
.L_21:
        /*0078*/ 	.byte	0x04, 0x17
        /*007a*/ 	.short	(.L_23 - .L_22)
.L_22:
        /*007c*/ 	.word	0x00000000
        /*0080*/ 	.short	0x0006
        /*0082*/ 	.short	0x0024
        /*0084*/ 	.byte	0x00, 0xf0, 0x11, 0x00


	//----- nvinfo : EIATTR_KPARAM_INFO
	.align		4
.L_23:
        /*0088*/ 	.byte	0x04, 0x17
        /*008a*/ 	.short	(.L_25 - .L_24)
.L_24:
        /*008c*/ 	.word	0x00000000
        /*0090*/ 	.short	0x0005
        /*0092*/ 	.short	0x0020
        /*0094*/ 	.byte	0x00, 0xf0, 0x11, 0x00


	//----- nvinfo : EIATTR_KPARAM_INFO
	.align		4
.L_25:
        /*0098*/ 	.byte	0x04, 0x17
        /*009a*/ 	.short	(.L_27 - .L_26)
.L_26:
        /*009c*/ 	.word	0x00000000
        /*00a0*/ 	.short	0x0004
        /*00a2*/ 	.short	0x001c
        /*00a4*/ 	.byte	0x00, 0xf0, 0x11, 0x00


	//----- nvinfo : EIATTR_KPARAM_INFO
	.align		4
.L_27:
        /*00a8*/ 	.byte	0x04, 0x17
        /*00aa*/ 	.short	(.L_29 - .L_28)
.L_28:
        /*00ac*/ 	.word	0x00000000
        /*00b0*/ 	.short	0x0003
        /*00b2*/ 	.short	0x0018
        /*00b4*/ 	.byte	0x00, 0xf0, 0x11, 0x00


	//----- nvinfo : EIATTR_KPARAM_INFO
	.align		4
.L_29:
        /*00b8*/ 	.byte	0x04, 0x17
        /*00ba*/ 	.short	(.L_31 - .L_30)
.L_30:
        /*00bc*/ 	.word	0x00000000
        /*00c0*/ 	.short	0x0002
        /*00c2*/ 	.short	0x0010
        /*00c4*/ 	.byte	0x00, 0xf4, 0x21, 0x00


	//----- nvinfo : EIATTR_KPARAM_INFO
	.align		4
.L_31:
        /*00c8*/ 	.byte	0x04, 0x17
        /*00ca*/ 	.short	(.L_33 - .L_32)
.L_32:
        /*00cc*/ 	.word	0x00000000
        /*00d0*/ 	.short	0x0001
        /*00d2*/ 	.short	0x0008
        /*00d4*/ 	.byte	0x00, 0xf4, 0x21, 0x00


	//----- nvinfo : EIATTR_KPARAM_INFO
	.align		4
.L_33:
        /*00d8*/ 	.byte	0x04, 0x17
        /*00da*/ 	.short	(.L_35 - .L_34)
.L_34:
        /*00dc*/ 	.word	0x00000000
        /*00e0*/ 	.short	0x0000
        /*00e2*/ 	.short	0x0000
        /*00e4*/ 	.byte	0x00, 0xf4, 0x21, 0x00


	//----- nvinfo : EIATTR_SPARSE_MMA_MASK
	.align		4
.L_35:
        /*00e8*/ 	.byte	0x03, 0x50
        /*00ea*/ 	.short	0x0000


	//----- nvinfo : EIATTR_MAXREG_COUNT
	.align		4
        /*00ec*/ 	.byte	0x03, 0x1b
        /*00ee*/ 	.short	0x0080


	//----- nvinfo : EIATTR_NUM_BARRIERS
	.align		4
        /*00f0*/ 	.byte	0x02, 0x4c
        /*00f2*/ 	.byte	0x01
	.zero		1


	//----- nvinfo : EIATTR_ANNOTATIONS
	.align		4
        /*00f4*/ 	.byte	0x04, 0x55
        /*00f6*/ 	.short	(.L_37 - .L_36)


	//   ....[0]....
.L_36:
        /*00f8*/ 	.word	0x00000001
        /*00fc*/ 	.byte	0x00, 0x06, 0x00, 0x00, 0x01, 0x00, 0x00, 0x00, 0x40, 0x06, 0x00, 0x00, 0x01, 0x00, 0x00, 0x00
        /* <DEDUP_REMOVED lines=72> */
        /*058c*/ 	.byte	0x50, 0x5c, 0x00, 0x00, 0x01, 0x00, 0x00, 0x00, 0x60, 0x5c, 0x00, 0x00


	//----- nvinfo : EIATTR_MERCURY_ISA_VERSION
	.align		4
.L_37:
        /*0598*/ 	.byte	0x03, 0x5f
        /*059a*/ 	.short	0x0101


	//----- nvinfo : EIATTR_EXIT_INSTR_OFFSETS
	.align		4
        /*059c*/ 	.byte	0x04, 0x1c
        /*059e*/ 	.short	(.L_39 - .L_38)


	//   ....[0]....
.L_38:
        /*05a0*/ 	.word	0x00005fd0


	//   ....[1]....
        /*05a4*/ 	.word	0x00005ff0


	//----- nvinfo : EIATTR_REQNTID
	.align		4
.L_39:
        /*05a8*/ 	.byte	0x04, 0x10
        /*05aa*/ 	.short	(.L_41 - .L_40)
.L_40:
        /*05ac*/ 	.word	0x00000200
        /*05b0*/ 	.word	0x00000001
        /*05b4*/ 	.word	0x00000001


	//----- nvinfo : EIATTR_CBANK_PARAM_SIZE
	.align		4
.L_41:
        /*05b8*/ 	.byte	0x03, 0x19
        /*05ba*/ 	.short	0x0050


	//----- nvinfo : EIATTR_PARAM_CBANK
	.align		4
        /*05bc*/ 	.byte	0x04, 0x0a
        /*05be*/ 	.short	(.L_43 - .L_42)
	.align		4
.L_42:
        /*05c0*/ 	.word	index@(.nv.constant0.matmul_kernel)
        /*05c4*/ 	.short	0x0210
        /*05c6*/ 	.short	0x0050


	//----- nvinfo : EIATTR_SW_WAR
	.align		4
.L_43:
        /*05c8*/ 	.byte	0x04, 0x36
        /*05ca*/ 	.short	(.L_45 - .L_44)
.L_44:
        /*05cc*/ 	.word	0x00000008
.L_45:


//--------------------- .nv.callgraph             --------------------------
	.section	.nv.callgraph,"",@"SHT_CUDA_CALLGRAPH"
	.align	4
	.sectionentsize	8
	.align		4
        /*0000*/ 	.word	0x00000000
	.align		4
        /*0004*/ 	.word	0xffffffff
	.align		4
        /*0008*/ 	.word	0x00000000
	.align		4
        /*000c*/ 	.word	0xfffffffe
	.align		4
        /*0010*/ 	.word	0x00000000
	.align		4
        /*0014*/ 	.word	0xfffffffd
	.align		4
        /*0018*/ 	.word	0x00000000
	.align		4
        /*001c*/ 	.word	0xfffffffc


//--------------------- .text.matmul_kernel       --------------------------
	.section	.text.matmul_kernel,"ax",@progbits
	.align	128
        .global         matmul_kernel
        .type           matmul_kernel,@function
        .size           matmul_kernel,(.L_x_4 - matmul_kernel)
        .other          matmul_kernel,@"STO_CUDA_ENTRY STV_DEFAULT"
matmul_kernel:
.text.matmul_kernel:
[----:B------:R-:W0:Y:S08]  /*0000*/  LDC R1, c[0x0][0x28] ;  /* 0x00000a00ff017b82 */ /* 0x000e300000000800 */
[----:B------:R-:W1:Y:S01]  /*0010*/  LDC.64 R28, c[0x0][0x228] ;  /* 0x00008a00ff1c7b82 */ /* 0x000e620000000a00 */
[----:B------:R-:W2:Y:S01]  /*0020*/  S2R R5, SR_CTAID.X ;  /* 0x0000000000057919 */ /* 0x000ea20000002500 */
[----:B0-----:R-:W-:Y:S01]  /*0030*/  VIADD R1, R1, 0xffffff10 ;  /* 0xffffff1001017836 */ /* 0x001fe20000000000 */
[----:B------:R-:W-:Y:S01]  /*0040*/  UMOV UR4, 0x400 ;  /* 0x0000040000047882 */ /* 0x000fe20000000000 */
[----:B------:R-:W-:Y:S01]  /*0050*/  ULDC.64 UR16, c[0x0][0x208] ;  /* 0x0000820000107ab9 */ /* 0x000fe20000000a00 */
[----:B------:R-:W0:Y:S01]  /*0060*/  S2R R74, SR_TID.X ;  /* 0x00000000004a7919 */ /* 0x000e220000002100 */
[----:B------:R-:W-:-:S02]  /*0070*/  ULDC UR13, c[0x0][0x230] ;  /* 0x00008c00000d7ab9 */ /* 0x000fc40000000800 */
[----:B------:R-:W3:Y:S01]  /*0080*/  S2UR UR12, SR_CgaCtaId ;  /* 0x00000000000c79c3 */ /* 0x000ee20000008800 */
[----:B-1----:R-:W-:-:S05]  /*0090*/  VIADD R0, R29, 0xff ;  /* 0x000000ff1d007836 */ /* 0x002fca0000000000 */
[----:B------:R-:W-:Y:S01]  /*00a0*/  SHF.R.S32.HI R3, RZ, 0x1f, R0 ;  /* 0x0000001fff037819 */ /* 0x000fe20000011400 */
[----:B---3--:R-:W-:-:S03]  /*00b0*/  ULEA UR12, UR12, UR4, 0x18 ;  /* 0x000000040c0c7291 */ /* 0x008fc6000f8ec03f */
[----:B------:R-:W-:Y:S02]  /*00c0*/  LEA.HI R3, R3, R0, RZ, 0x8 ;  /* 0x0000000003037211 */ /* 0x000fe400078f40ff */
[----:B--2---:R-:W-:Y:S02]  /*00d0*/  IABS R8, R5 ;  /* 0x0000000500087213 */ /* 0x004fe40000000000 */
[----:B------:R-:W-:Y:S02]  /*00e0*/  SHF.R.S32.HI R3, RZ, 0x8, R3 ;  /* 0x00000008ff037819 */ /* 0x000fe40000011403 */
[----:B0-----:R-:W-:Y:S02]  /*00f0*/  SHF.R.U32.HI R43, RZ, 0x6, R74 ;  /* 0x00000006ff2b7819 */ /* 0x001fe4000001164a */
[----:B------:R-:W-:Y:S01]  /*0100*/  LEA.HI R52, R74, 0x8, RZ, 0x1a ;  /* 0x000000084a347811 */ /* 0x000fe200078fd0ff */
[----:B------:R-:W-:Y:S01]  /*0110*/  IMAD.SHL.U32 R4, R3, 0x8, RZ ;  /* 0x0000000803047824 */ /* 0x000fe200078e00ff */
[----:B------:R-:W-:-:S02]  /*0120*/  SGXT.U32 R43, R43, 0x3 ;  /* 0x000000032b2b781a */ /* 0x000fc40000000000 */
[C---:B------:R-:W-:Y:S02]  /*0130*/  LEA.HI R50, R74.reuse, 0x18, RZ, 0x1a ;  /* 0x000000184a327811 */ /* 0x040fe400078fd0ff */
[-C--:B------:R-:W-:Y:S02]  /*0140*/  IABS R7, R4.reuse ;  /* 0x0000000400077213 */ /* 0x080fe40000000000 */
[----:B------:R-:W-:Y:S02]  /*0150*/  IABS R10, R4 ;  /* 0x00000004000a7213 */ /* 0x000fe40000000000 */
[----:B------:R-:W0:Y:S01]  /*0160*/  I2F.RP R0, R7 ;  /* 0x0000000700007306 */ /* 0x000e220000209400 */
[C---:B------:R-:W-:Y:S02]  /*0170*/  LEA.HI R49, R74.reuse, 0x28, RZ, 0x1a ;  /* 0x000000284a317811 */ /* 0x040fe400078fd0ff */
[----:B------:R-:W-:Y:S02]  /*0180*/  LEA.HI R48, R74, 0x38, RZ, 0x1a ;  /* 0x000000384a307811 */ /* 0x000fe400078fd0ff */
[----:B------:R-:W-:-:S02]  /*0190*/  LOP3.LUT R46, R43, 0x10, RZ, 0xfc, !PT ;  /* 0x000000102b2e7812 */ /* 0x000fc400078efcff */
[C---:B------:R-:W-:Y:S02]  /*01a0*/  LOP3.LUT R45, R43.reuse, 0x20, RZ, 0xfc, !PT ;  /* 0x000000202b2d7812 */ /* 0x040fe400078efcff */
[----:B------:R-:W-:Y:S01]  /*01b0*/  LOP3.LUT R44, R43, 0x30, RZ, 0xfc, !PT ;  /* 0x000000302b2c7812 */ /* 0x000fe200078efcff */
[----:B0-----:R-:W0:Y:S02]  /*01c0*/  MUFU.RCP R0, R0 ;  /* 0x0000000000007308 */ /* 0x001e240000001000 */
[----:B0-----:R-:W-:Y:S02]  /*01d0*/  VIADD R2, R0, 0xffffffe ;  /* 0x0ffffffe00027836 */ /* 0x001fe40000000000 */
[----:B------:R-:W-:-:S04]  /*01e0*/  IMAD.MOV R0, RZ, RZ, -R10 ;  /* 0x000000ffff007224 */ /* 0x000fc800078e0a0a */
[----:B------:R0:W1:Y:S02]  /*01f0*/  F2I.FTZ.U32.TRUNC.NTZ R3, R2 ;  /* 0x0000000200037305 */ /* 0x000064000021f000 */
[----:B0-----:R-:W-:Y:S02]  /*0200*/  IMAD.MOV.U32 R2, RZ, RZ, RZ ;  /* 0x000000ffff027224 */ /* 0x001fe400078e00ff */
[----:B-1----:R-:W-:-:S04]  /*0210*/  IMAD.MOV R6, RZ, RZ, -R3 ;  /* 0x000000ffff067224 */ /* 0x002fc800078e0a03 */
[----:B------:R-:W-:Y:S02]  /*0220*/  IMAD R9, R6, R7, RZ ;  /* 0x0000000706097224 */ /* 0x000fe400078e02ff */
[----:B------:R-:W-:Y:S02]  /*0230*/  IMAD.MOV.U32 R6, RZ, RZ, R8 ;  /* 0x000000ffff067224 */ /* 0x000fe400078e0008 */
[----:B------:R-:W-:-:S06]  /*0240*/  IMAD.HI.U32 R3, R3, R9, R2 ;  /* 0x0000000903037227 */ /* 0x000fcc00078e0002 */
[----:B------:R-:W-:-:S04]  /*0250*/  IMAD.HI.U32 R3, R3, R6, RZ ;  /* 0x0000000603037227 */ /* 0x000fc800078e00ff */
[----:B------:R-:W-:-:S05]  /*0260*/  IMAD R0, R3, R0, R6 ;  /* 0x0000000003007224 */ /* 0x000fca00078e0206 */
[----:B------:R-:W-:-:S13]  /*0270*/  ISETP.GT.U32.AND P1, PT, R7, R0, PT ;  /* 0x000000000700720c */ /* 0x000fda0003f24070 */
[----:B------:R-:W-:Y:S02]  /*0280*/  @!P1 IMAD.IADD R0, R0, 0x1, -R7 ;  /* 0x0000000100009824 */ /* 0x000fe400078e0a07 */
[----:B------:R-:W-:Y:S01]  /*0290*/  @!P1 VIADD R3, R3, 0x1 ;  /* 0x0000000103039836 */ /* 0x000fe20000000000 */
[----:B------:R-:W-:Y:S02]  /*02a0*/  ISETP.NE.AND P1, PT, R4, RZ, PT ;  /* 0x000000ff0400720c */ /* 0x000fe40003f25270 */
[----:B------:R-:W-:Y:S02]  /*02b0*/  ISETP.GE.U32.AND P0, PT, R0, R7, PT ;  /* 0x000000070000720c */ /* 0x000fe40003f06070 */
[----:B------:R-:W-:-:S04]  /*02c0*/  LOP3.LUT R0, R5, R4, RZ, 0x3c, !PT ;  /* 0x0000000405007212 */ /* 0x000fc800078e3cff */
[----:B------:R-:W-:Y:S01]  /*02d0*/  ISETP.GE.AND P2, PT, R0, RZ, PT ;  /* 0x000000ff0000720c */ /* 0x000fe20003f46270 */
[----:B------:R-:W-:-:S06]  /*02e0*/  VIADD R0, R28, 0x3f ;  /* 0x0000003f1c007836 */ /* 0x000fcc0000000000 */
[----:B------:R-:W-:-:S04]  /*02f0*/  @P0 VIADD R3, R3, 0x1 ;  /* 0x0000000103030836 */ /* 0x000fc80000000000 */
[----:B------:R-:W-:Y:S01]  /*0300*/  IMAD.MOV.U32 R2, RZ, RZ, R3 ;  /* 0x000000ffff027224 */ /* 0x000fe200078e0003 */
[----:B------:R-:W-:-:S03]  /*0310*/  SHF.R.S32.HI R3, RZ, 0x1f, R0 ;  /* 0x0000001fff037819 */ /* 0x000fc60000011400 */
[----:B------:R-:W-:Y:S01]  /*0320*/  @!P2 IMAD.MOV R2, RZ, RZ, -R2 ;  /* 0x000000ffff02a224 */ /* 0x000fe200078e0a02 */
[----:B------:R-:W-:Y:S02]  /*0330*/  @!P1 LOP3.LUT R2, RZ, R4, RZ, 0x33, !PT ;  /* 0x00000004ff029212 */ /* 0x000fe400078e33ff */
[----:B------:R-:W-:-:S03]  /*0340*/  LEA.HI R3, R3, R0, RZ, 0x6 ;  /* 0x0000000003037211 */ /* 0x000fc600078f30ff */
[----:B------:R-:W-:Y:S02]  /*0350*/  IMAD.SHL.U32 R6, R2, 0x8, RZ ;  /* 0x0000000802067824 */ /* 0x000fe400078e00ff */
[----:B------:R-:W-:-:S03]  /*0360*/  IMAD.MOV R2, RZ, RZ, -R2 ;  /* 0x000000ffff027224 */ /* 0x000fc600078e0a02 */
[----:B------:R-:W-:Y:S01]  /*0370*/  LEA.HI.SX32 R3, R3, -R6, 0x1a ;  /* 0x8000000603037211 */ /* 0x000fe200078fd2ff */
[----:B------:R-:W-:-:S03]  /*0380*/  IMAD R4, R4, R2, R5 ;  /* 0x0000000204047224 */ /* 0x000fc600078e0205 */
[----:B------:R-:W-:Y:S02]  /*0390*/  VIMNMX R11, R3, 0x8, PT ;  /* 0x00000008030b7848 */ /* 0x000fe40003fe0100 */
[----:B------:R-:W-:Y:S02]  /*03a0*/  IABS R9, R4 ;  /* 0x0000000400097213 */ /* 0x000fe40000000000 */
[----:B------:R-:W-:-:S04]  /*03b0*/  IABS R7, R11 ;  /* 0x0000000b00077213 */ /* 0x000fc80000000000 */
[----:B------:R-:W0:Y:S08]  /*03c0*/  I2F.RP R0, R7 ;  /* 0x0000000700007306 */ /* 0x000e300000209400 */
[----:B0-----:R-:W0:Y:S02]  /*03d0*/  MUFU.RCP R0, R0 ;  /* 0x0000000000007308 */ /* 0x001e240000001000 */
[----:B0-----:R-:W-:-:S06]  /*03e0*/  VIADD R3, R0, 0xffffffe ;  /* 0x0ffffffe00037836 */ /* 0x001fcc0000000000 */
[----:B------:R-:W0:Y:S02]  /*03f0*/  F2I.FTZ.U32.TRUNC.NTZ R3, R3 ;  /* 0x0000000300037305 */ /* 0x000e24000021f000 */
[----:B0-----:R-:W-:-:S04]  /*0400*/  IMAD.MOV R8, RZ, RZ, -R3 ;  /* 0x000000ffff087224 */ /* 0x001fc800078e0a03 */
[----:B------:R-:W-:Y:S01]  /*0410*/  IMAD.MOV.U32 R2, RZ, RZ, R8 ;  /* 0x000000ffff027224 */ /* 0x000fe200078e0008 */
[----:B------:R-:W-:-:S03]  /*0420*/  IABS R8, R11 ;  /* 0x0000000b00087213 */ /* 0x000fc60000000000 */
[----:B------:R-:W-:Y:S02]  /*0430*/  IMAD R5, R2, R7, RZ ;  /* 0x0000000702057224 */ /* 0x000fe400078e02ff */
[----:B------:R-:W-:Y:S02]  /*0440*/  IMAD.MOV.U32 R2, RZ, RZ, RZ ;  /* 0x000000ffff027224 */ /* 0x000fe400078e00ff */
[----:B------:R-:W-:Y:S02]  /*0450*/  IMAD.MOV R0, RZ, RZ, -R8 ;  /* 0x000000ffff007224 */ /* 0x000fe400078e0a08 */
[----:B------:R-:W-:Y:S02]  /*0460*/  IMAD.HI.U32 R2, R3, R5, R2 ;  /* 0x0000000503027227 */ /* 0x000fe400078e0002 */
[----:B------:R-:W0:Y:S04]  /*0470*/  LDC R3, c[0x0][0x230] ;  /* 0x00008c00ff037b82 */ /* 0x000e280000000800 */
[----:B------:R-:W-:-:S04]  /*0480*/  IMAD.HI.U32 R2, R2, R9, RZ ;  /* 0x0000000902027227 */ /* 0x000fc800078e00ff */
[----:B------:R-:W-:-:S05]  /*0490*/  IMAD R0, R2, R0, R9 ;  /* 0x0000000002007224 */ /* 0x000fca00078e0209 */
[----:B------:R-:W-:Y:S01]  /*04a0*/  ISETP.GT.U32.AND P1, PT, R7, R0, PT ;  /* 0x000000000700720c */ /* 0x000fe20003f24070 */
[----:B0-----:R-:W-:-:S12]  /*04b0*/  VIADD R3, R3, 0x3f ;  /* 0x0000003f03037836 */ /* 0x001fd80000000000 */
[----:B------:R-:W-:Y:S02]  /*04c0*/  @!P1 IMAD.IADD R0, R0, 0x1, -R7 ;  /* 0x0000000100009824 */ /* 0x000fe400078e0a07 */
[----:B------:R-:W-:Y:S01]  /*04d0*/  @!P1 VIADD R2, R2, 0x1 ;  /* 0x0000000102029836 */ /* 0x000fe20000000000 */
[----:B------:R-:W-:Y:S02]  /*04e0*/  ISETP.NE.AND P1, PT, R11, RZ, PT ;  /* 0x000000ff0b00720c */ /* 0x000fe40003f25270 */
[----:B------:R-:W-:Y:S02]  /*04f0*/  ISETP.GE.U32.AND P0, PT, R0, R7, PT ;  /* 0x000000070000720c */ /* 0x000fe40003f06070 */
[----:B------:R-:W-:-:S04]  /*0500*/  LOP3.LUT R0, R4, R11, RZ, 0x3c, !PT ;  /* 0x0000000b04007212 */ /* 0x000fc800078e3cff */
[----:B------:R-:W-:-:S07]  /*0510*/  ISETP.GE.AND P2, PT, R0, RZ, PT ;  /* 0x000000ff0000720c */ /* 0x000fce0003f46270 */
[----:B------:R-:W-:Y:S01]  /*0520*/  @P0 VIADD R2, R2, 0x1 ;  /* 0x0000000102020836 */ /* 0x000fe20000000000 */
[----:B------:R-:W-:-:S03]  /*0530*/  ISETP.GT.AND P0, PT, R3, 0x3f, PT ;  /* 0x0000003f0300780c */ /* 0x000fc60003f04270 */
[----:B------:R-:W-:-:S04]  /*0540*/  IMAD.MOV.U32 R0, RZ, RZ, R2 ;  /* 0x000000ffff007224 */ /* 0x000fc800078e0002 */
[----:B------:R-:W-:Y:S01]  /*0550*/  @!P2 IMAD.MOV R0, RZ, RZ, -R0 ;  /* 0x000000ffff00a224 */ /* 0x000fe200078e0a00 */
[----:B------:R-:W-:-:S05]  /*0560*/  @!P1 LOP3.LUT R0, RZ, R11, RZ, 0x33, !PT ;  /* 0x0000000bff009212 */ /* 0x000fca00078e33ff */
[----:B------:R-:W-:Y:S02]  /*0570*/  IMAD.MOV R2, RZ, RZ, -R0 ;  /* 0x000000ffff027224 */ /* 0x000fe400078e0a00 */
[----:B------:R-:W-:Y:S02]  /*0580*/  IMAD.SHL.U32 R0, R0, 0x100, RZ ;  /* 0x0000010000007824 */ /* 0x000fe400078e00ff */
[----:B------:R-:W-:Y:S02]  /*0590*/  IMAD R2, R11, R2, R4 ;  /* 0x000000020b027224 */ /* 0x000fe400078e0204 */
[C---:B------:R-:W-:Y:S01]  /*05a0*/  IMAD.IADD R56, R0.reuse, 0x1, R52 ;  /* 0x0000000100387824 */ /* 0x040fe200078e0234 */
[C---:B------:R-:W-:Y:S01]  /*05b0*/  LOP3.LUT R22, R0.reuse, R43, RZ, 0xfc, !PT ;  /* 0x0000002b00167212 */ /* 0x040fe200078efcff */
[C---:B------:R-:W-:Y:S01]  /*05c0*/  IMAD.IADD R60, R0.reuse, 0x1, R50 ;  /* 0x00000001003c7824 */ /* 0x040fe200078e0232 */
[C---:B------:R-:W-:Y:S01]  /*05d0*/  LOP3.LUT R58, R0.reuse, 0x10, R43, 0xfe, !PT ;  /* 0x00000010003a7812 */ /* 0x040fe200078efe2b */
[----:B------:R-:W-:Y:S01]  /*05e0*/  IMAD.IADD R64, R0, 0x1, R49 ;  /* 0x0000000100407824 */ /* 0x000fe200078e0231 */
[----:B------:R-:W-:Y:S01]  /*05f0*/  LEA.HI R4, R74, R0, RZ, 0x1a ;  /* 0x000000004a047211 */ /* 0x000fe200078fd0ff */
[----:B------:R0:W-:Y:S01]  /*0600*/  STL [R1+0x58], R22 ;  /* 0x0000581601007387 */ /* 0x0001e20000100800 */
[C-C-:B------:R-:W-:Y:S01]  /*0610*/  LOP3.LUT R62, R0.reuse, 0x20, R43.reuse, 0xfe, !PT ;  /* 0x00000020003e7812 */ /* 0x140fe200078efe2b */
[C---:B------:R-:W-:Y:S01]  /*0620*/  IMAD.IADD R68, R0.reuse, 0x1, R48 ;  /* 0x0000000100447824 */ /* 0x040fe200078e0230 */
[----:B------:R-:W-:Y:S01]  /*0630*/  LOP3.LUT R66, R0, 0x30, R43, 0xfe, !PT ;  /* 0x0000003000427812 */ /* 0x000fe200078efe2b */
[----:B------:R0:W-:Y:S01]  /*0640*/  STL [R1+0xa4], R56 ;  /* 0x0000a43801007387 */ /* 0x0001e20000100800 */
[----:B------:R-:W-:Y:S01]  /*0650*/  VIADD R72, R4, 0x48 ;  /* 0x0000004804487836 */ /* 0x000fe20000000000 */
[----:B------:R-:W-:Y:S01]  /*0660*/  LOP3.LUT R70, R22, 0x40, RZ, 0xfc, !PT ;  /* 0x0000004016467812 */ /* 0x000fe200078efcff */
[C---:B------:R-:W-:Y:S01]  /*0670*/  VIADD R76, R4.reuse, 0x58 ;  /* 0x00000058044c7836 */ /* 0x040fe20000000000 */
        /* <DEDUP_REMOVED lines=19> */
[----:B------:R-:W-:Y:S01]  /*07b0*/  VIADD R99, R4, 0xf8 ;  /* 0x000000f804637836 */ /* 0x000fe20000000000 */
[----:B------:R0:W-:Y:S01]  /*07c0*/  STL [R1+0x8c], R68 ;  /* 0x00008c4401007387 */ /* 0x0001e20000100800 */
[----:B------:R-:W-:Y:S01]  /*07d0*/  IMAD.IADD R5, R6, 0x1, R2 ;  /* 0x0000000106057824 */ /* 0x000fe200078e0202 */
[----:B------:R-:W-:-:S02]  /*07e0*/  LOP3.LUT R88, R22, 0xa0, RZ, 0xfc, !PT ;  /* 0x000000a016587812 */ /* 0x000fc400078efcff */
[----:B------:R0:W-:Y:S01]  /*07f0*/  STL [R1+0x88], R72 ;  /* 0x0000884801007387 */ /* 0x0001e20000100800 */
[----:B------:R-:W-:Y:S02]  /*0800*/  LOP3.LUT R2, R74, 0x3f, RZ, 0xc0, !PT ;  /* 0x0000003f4a027812 */ /* 0x000fe400078ec0ff */
[C---:B------:R-:W-:Y:S01]  /*0810*/  LOP3.LUT R90, R22.reuse, 0xb0, RZ, 0xfc, !PT ;  /* 0x000000b0165a7812 */ /* 0x040fe200078efcff */
[----:B------:R0:W-:Y:S01]  /*0820*/  STL [R1+0x84], R76 ;  /* 0x0000844c01007387 */ /* 0x0001e20000100800 */
[C---:B------:R-:W-:Y:S01]  /*0830*/  LOP3.LUT R92, R22.reuse, 0xc0, RZ, 0xfc, !PT ;  /* 0x000000c0165c7812 */ /* 0x040fe200078efcff */
[----:B------:R-:W-:Y:S01]  /*0840*/  IMAD R20, R5, 0x40, R2 ;  /* 0x0000004005147824 */ /* 0x000fe200078e0202 */
[C---:B------:R-:W-:Y:S01]  /*0850*/  LOP3.LUT R94, R22.reuse, 0xd0, RZ, 0xfc, !PT ;  /* 0x000000d0165e7812 */ /* 0x040fe200078efcff */
[----:B------:R0:W-:Y:S01]  /*0860*/  STL [R1+0x80], R78 ;  /* 0x0000804e01007387 */ /* 0x0001e20000100800 */
[C---:B------:R-:W-:Y:S02]  /*0870*/  LOP3.LUT R96, R22.reuse, 0xe0, RZ, 0xfc, !PT ;  /* 0x000000e016607812 */ /* 0x040fe400078efcff */
[----:B------:R-:W-:Y:S01]  /*0880*/  LOP3.LUT R98, R22, 0xf0, RZ, 0xfc, !PT ;  /* 0x000000f016627812 */ /* 0x000fe200078efcff */
[----:B------:R0:W-:Y:S04]  /*0890*/  STL [R1+0x7c], R80 ;  /* 0x00007c5001007387 */ /* 0x0001e80000100800 */
        /* <DEDUP_REMOVED lines=20> */
[----:B------:R0:W-:Y:S01]  /*09e0*/  STL [R1+0xa8], R20 ;  /* 0x0000a81401007387 */ /* 0x0001e20000100800 */
[----:B------:R-:W-:Y:S05]  /*09f0*/  @P0 BRA `(.L_x_0) ;  /* 0x00000000004c0947 */ /* 0x000fea0003800000 */
[----:B------:R-:W-:Y:S01]  /*0a00*/  IMAD.SHL.U32 R0, R74, 0x8, RZ ;  /* 0x000000084a007824 */ /* 0x000fe200078e00ff */
[----:B------:R-:W-:Y:S02]  /*0a10*/  CS2R R24, SRZ ;  /* 0x0000000000187805 */ /* 0x000fe4000001ff00 */
[----:B------:R-:W-:Y:S02]  /*0a20*/  CS2R R26, SRZ ;  /* 0x00000000001a7805 */ /* 0x000fe4000001ff00 */
[----:B------:R-:W-:Y:S02]  /*0a30*/  CS2R R28, SRZ ;  /* 0x00000000001c7805 */ /* 0x000fe4000001ff00 */
[----:B------:R-:W-:Y:S01]  /*0a40*/  CS2R R30, SRZ ;  /* 0x00000000001e7805 */ /* 0x000fe2000001ff00 */
[----:B------:R1:W-:Y:S01]  /*0a50*/  STL [R1+0xdc], R0 ;  /* 0x0000dc0001007387 */ /* 0x0003e20000100800 */
[----:B------:R-:W-:Y:S02]  /*0a60*/  CS2R R32, SRZ ;  /* 0x0000000000207805 */ /* 0x000fe4000001ff00 */
[----:B------:R-:W-:-:S02]  /*0a70*/  CS2R R34, SRZ ;  /* 0x0000000000227805 */ /* 0x000fc4000001ff00 */
[----:B------:R-:W-:Y:S02]  /*0a80*/  CS2R R36, SRZ ;  /* 0x0000000000247805 */ /* 0x000fe4000001ff00 */
[----:B------:R-:W-:Y:S02]  /*0a90*/  CS2R R38, SRZ ;  /* 0x0000000000267805 */ /* 0x000fe4000001ff00 */
[----:B------:R-:W-:Y:S02]  /*0aa0*/  CS2R R40, SRZ ;  /* 0x0000000000287805 */ /* 0x000fe4000001ff00 */
[----:B------:R-:W-:Y:S02]  /*0ab0*/  CS2R R42, SRZ ;  /* 0x00000000002a7805 */ /* 0x000fe4000001ff00 */
[----:B------:R-:W-:Y:S02]  /*0ac0*/  CS2R R44, SRZ ;  /* 0x00000000002c7805 */ /* 0x000fe4000001ff00 */
[----:B------:R-:W-:-:S02]  /*0ad0*/  CS2R R46, SRZ ;  /* 0x00000000002e7805 */ /* 0x000fc4000001ff00 */
[----:B------:R-:W-:Y:S02]  /*0ae0*/  CS2R R48, SRZ ;  /* 0x0000000000307805 */ /* 0x000fe4000001ff00 */
[----:B------:R-:W-:Y:S02]  /*0af0*/  CS2R R50, SRZ ;  /* 0x0000000000327805 */ /* 0x000fe4000001ff00 */
[----:B------:R-:W-:Y:S02]  /*0b00*/  CS2R R52, SRZ ;  /* 0x0000000000347805 */ /* 0x000fe4000001ff00 */
[----:B------:R-:W-:Y:S01]  /*0b10*/  CS2R R54, SRZ ;  /* 0x0000000000367805 */ /* 0x000fe2000001ff00 */
[----:B-1----:R-:W-:Y:S06]  /*0b20*/  BRA `(.L_x_1) ;  /* 0x0000003c00b47947 */ /* 0x002fec0003800000 */
.L_x_0:
[----:B------:R-:W-:Y:S01]  /*0b30*/  IABS R0, R29 ;  /* 0x0000001d00007213 */ /* 0x000fe20000000000 */
[----:B------:R-:W-:Y:S01]  /*0b40*/  ULDC UR4, c[0x0][0x240] ;  /* 0x0000900000047ab9 */ /* 0x000fe20000000800 */
[----:B------:R-:W-:Y:S01]  /*0b50*/  IABS R4, R28 ;  /* 0x0000001c00047213 */ /* 0x000fe20000000000 */
[----:B------:R-:W-:Y:S01]  /*0b60*/  ULDC.64 UR8, c[0x0][0x218] ;  /* 0x0000860000087ab9 */ /* 0x000fe20000000a00 */
[----:B------:R-:W1:Y:S01]  /*0b70*/  I2F.RP R5, R0 ;  /* 0x0000000000057306 */ /* 0x000e620000209400 */
[----:B------:R-:W-:Y:S01]  /*0b80*/  IABS R12, R98 ;  /* 0x00000062000c7213 */ /* 0x000fe20000000000 */
[----:B------:R-:W-:Y:S01]  /*0b90*/  ULDC UR5, c[0x0][0x234] ;  /* 0x00008d0000057ab9 */ /* 0x000fe20000000800 */
[----:B------:R-:W-:Y:S01]  /*0ba0*/  IABS R14, R97 ;  /* 0x00000061000e7213 */ /* 0x000fe20000000000 */
[----:B------:R-:W-:Y:S01]  /*0bb0*/  ULDC.64 UR6, c[0x0][0x210] ;  /* 0x0000840000067ab9 */ /* 0x000fe20000000a00 */
[----:B------:R-:W-:Y:S02]  /*0bc0*/  IABS R23, R91 ;  /* 0x0000005b00177213 */ /* 0x000fe40000000000 */
[----:B------:R-:W-:Y:S01]  /*0bd0*/  IABS R35, R84 ;  /* 0x0000005400237213 */ /* 0x000fe20000000000 */
[----:B------:R-:W2:Y:S01]  /*0be0*/  I2F.RP R10, R4 ;  /* 0x00000004000a7306 */ /* 0x000ea20000209400 */
[----:B------:R-:W-:-:S02]  /*0bf0*/  IABS R51, R78 ;  /* 0x0000004e00337213 */ /* 0x000fc40000000000 */
[----:B------:R-:W-:Y:S02]  /*0c00*/  IABS R61, R70 ;  /* 0x00000046003d7213 */ /* 0x000fe40000000000 */
[----:B------:R-:W-:Y:S02]  /*0c10*/  IABS R16, R96 ;  /* 0x0000006000107213 */ /* 0x000fe40000000000 */
[----:B------:R-:W-:Y:S01]  /*0c20*/  IABS R67, R22 ;  /* 0x0000001600437213 */ /* 0x000fe20000000000 */
[----:B-1----:R-:W1:Y:S01]  /*0c30*/  MUFU.RCP R5, R5 ;  /* 0x0000000500057308 */ /* 0x002e620000001000 */
[----:B------:R-:W-:Y:S02]  /*0c40*/  IABS R18, R95 ;  /* 0x0000005f00127213 */ /* 0x000fe40000000000 */
[----:B------:R-:W-:Y:S02]  /*0c50*/  IABS R21, R92 ;  /* 0x0000005c00157213 */ /* 0x000fe40000000000 */
[----:B------:R-:W-:-:S02]  /*0c60*/  IABS R27, R89 ;  /* 0x00000059001b7213 */ /* 0x000fc40000000000 */
[----:B------:R-:W-:Y:S01]  /*0c70*/  IABS R31, R88 ;  /* 0x00000058001f7213 */ /* 0x000fe20000000000 */
[----:B--2---:R-:W2:Y:S01]  /*0c80*/  MUFU.RCP R10, R10 ;  /* 0x0000000a000a7308 */ /* 0x004ea20000001000 */
[----:B------:R-:W-:Y:S02]  /*0c90*/  IABS R25, R90 ;  /* 0x0000005a00197213 */ /* 0x000fe40000000000 */
[----:B------:R-:W-:Y:S02]  /*0ca0*/  IABS R33, R86 ;  /* 0x0000005600217213 */ /* 0x000fe40000000000 */
[----:B------:R-:W-:Y:S02]  /*0cb0*/  IABS R39, R81 ;  /* 0x0000005100277213 */ /* 0x000fe40000000000 */
[----:B------:R-:W-:Y:S01]  /*0cc0*/  IABS R37, R82 ;  /* 0x0000005200257213 */ /* 0x000fe20000000000 */
[----:B-1----:R-:W-:Y:S01]  /*0cd0*/  VIADD R6, R5, 0xffffffe ;  /* 0x0ffffffe05067836 */ /* 0x002fe20000000000 */
[----:B------:R-:W-:-:S02]  /*0ce0*/  IABS R41, R80 ;  /* 0x0000005000297213 */ /* 0x000fc40000000000 */
[----:B------:R-:W-:Y:S01]  /*0cf0*/  IABS R47, R79 ;  /* 0x0000004f002f7213 */ /* 0x000fe20000000000 */
[----:B------:R1:W3:Y:S01]  /*0d00*/  F2I.FTZ.U32.TRUNC.NTZ R7, R6 ;  /* 0x0000000600077305 */ /* 0x0002e2000021f000 */
[----:B------:R-:W-:Y:S02]  /*0d10*/  IABS R55, R76 ;  /* 0x0000004c00377213 */ /* 0x000fe40000000000 */
[----:B------:R-:W-:Y:S01]  /*0d20*/  IABS R53, R77 ;  /* 0x0000004d00357213 */ /* 0x000fe20000000000 */
[----:B--2---:R-:W-:Y:S01]  /*0d30*/  VIADD R8, R10, 0xffffffe ;  /* 0x0ffffffe0a087836 */ /* 0x004fe20000000000 */
[----:B------:R-:W-:Y:S02]  /*0d40*/  IABS R10, R99 ;  /* 0x00000063000a7213 */ /* 0x000fe40000000000 */
[----:B------:R-:W-:Y:S01]  /*0d50*/  IABS R57, R75 ;  /* 0x0000004b00397213 */ /* 0x000fe20000000000 */
[----:B------:R2:W4:Y:S01]  /*0d60*/  F2I.FTZ.U32.TRUNC.NTZ R9, R8 ;  /* 0x0000000800097305 */ /* 0x000522000021f000 */
[----:B-1----:R-:W-:Y:S01]  /*0d70*/  IMAD.MOV.U32 R6, RZ, RZ, RZ ;  /* 0x000000ffff067224 */ /* 0x002fe200078e00ff */
[----:B------:R-:W-:-:S02]  /*0d80*/  IABS R59, R72 ;  /* 0x00000048003b7213 */ /* 0x000fc40000000000 */
[----:B------:R-:W-:Y:S02]  /*0d90*/  IABS R63, R68 ;  /* 0x00000044003f7213 */ /* 0x000fe40000000000 */
[----:B------:R-:W-:Y:S01]  /*0da0*/  IABS R65, R66 ;  /* 0x0000004200417213 */ /* 0x000fe20000000000 */
[----:B---3--:R-:W-:Y:S01]  /*0db0*/  IMAD.MOV R11, RZ, RZ, -R7 ;  /* 0x000000ffff0b7224 */ /* 0x008fe200078e0a07 */
[----:B------:R-:W-:Y:S01]  /*0dc0*/  IABS R69, R64 ;  /* 0x0000004000457213 */ /* 0x000fe20000000000 */
[----:B--2---:R-:W-:Y:S01]  /*0dd0*/  IMAD.MOV.U32 R8, RZ, RZ, RZ ;  /* 0x000000ffff087224 */ /* 0x004fe200078e00ff */
[----:B------:R-:W-:Y:S01]  /*0de0*/  IABS R71, R60 ;  /* 0x0000003c00477213 */ /* 0x000fe20000000000 */
[----:B------:R-:W-:Y:S01]  /*0df0*/  IMAD R11, R11, R0, RZ ;  /* 0x000000000b0b7224 */ /* 0x000fe200078e02ff */
[----:B------:R-:W-:Y:S02]  /*0e00*/  IABS R73, R62 ;  /* 0x0000003e00497213 */ /* 0x000fe40000000000 */
[----:B------:R-:W-:Y:S01]  /*0e10*/  IABS R83, R58 ;  /* 0x0000003a00537213 */ /* 0x000fe20000000000 */
[----:B----4-:R-:W-:Y:S01]  /*0e20*/  IMAD.MOV R13, RZ, RZ, -R9 ;  /* 0x000000ffff0d7224 */ /* 0x010fe200078e0a09 */
[----:B------:R-:W-:Y:S01]  /*0e30*/  IABS R85, R56 ;  /* 0x0000003800557213 */ /* 0x000fe20000000000 */
[----:B------:R-:W-:Y:S01]  /*0e40*/  IMAD.HI.U32 R7, R7, R11, R6 ;  /* 0x0000000b07077227 */ /* 0x000fe200078e0006 */
[----:B------:R-:W-:-:S03]  /*0e50*/  IABS R87, R20 ;  /* 0x0000001400577213 */ /* 0x000fc60000000000 */
[----:B------:R-:W-:Y:S02]  /*0e60*/  IMAD R5, R13, R4, RZ ;  /* 0x000000040d057224 */ /* 0x000fe400078e02ff */
[----:B------:R-:W-:-:S04]  /*0e70*/  IMAD.HI.U32 R11, R7, R18, RZ ;  /* 0x00000012070b7227 */ /* 0x000fc800078e00ff */
[----:B------:R-:W-:-:S04]  /*0e80*/  IMAD.HI.U32 R6, R9, R5, R8 ;  /* 0x0000000509067227 */ /* 0x000fc800078e0008 */
[----:B------:R-:W-:-:S04]  /*0e90*/  IMAD.HI.U32 R8, R7, R12, RZ ;  /* 0x0000000c07087227 */ /* 0x000fc800078e00ff */
[----:B------:R-:W-:-:S04]  /*0ea0*/  IMAD.HI.U32 R9, R7, R14, RZ ;  /* 0x0000000e07097227 */ /* 0x000fc800078e00ff */
[----:B------:R-:W-:Y:S01]  /*0eb0*/  IMAD.MOV R13, RZ, RZ, -R8 ;  /* 0x000000ffff0d7224 */ /* 0x000fe200078e0a08 */
[----:B------:R-:W-:Y:S01]  /*0ec0*/  IABS R8, R94 ;  /* 0x0000005e00087213 */ /* 0x000fe20000000000 */
[----:B------:R-:W-:Y:S02]  /*0ed0*/  IMAD.MOV R15, RZ, RZ, -R9 ;  /* 0x000000ffff0f7224 */ /* 0x000fe400078e0a09 */
[----:B------:R-:W-:Y:S02]  /*0ee0*/  IMAD R9, R0, R13, R12 ;  /* 0x0000000d00097224 */ /* 0x000fe400078e020c */
[----:B------:R-:W-:-:S03]  /*0ef0*/  IMAD.HI.U32 R12, R7, R23, RZ ;  /* 0x00000017070c7227 */ /* 0x000fc600078e00ff */
[----:B------:R-:W-:Y:S01]  /*0f00*/  ISETP.GT.U32.AND P5, PT, R0, R9, PT ;  /* 0x000000090000720c */ /* 0x000fe20003fa4070 */
[----:B------:R-:W-:Y:S02]  /*0f10*/  IMAD.MOV R12, RZ, RZ, -R12 ;  /* 0x000000ffff0c7224 */ /* 0x000fe400078e0a0c */
[----:B------:R-:W-:-:S04]  /*0f20*/  IMAD.HI.U32 R5, R7, R10, RZ ;  /* 0x0000000a07057227 */ /* 0x000fc800078e00ff */
[----:B------:R-:W-:Y:S02]  /*0f30*/  IMAD R23, R0, R12, R23 ;  /* 0x0000000c00177224 */ /* 0x000fe400078e0217 */
[----:B------:R-:W-:-:S04]  /*0f40*/  IMAD.HI.U32 R12, R7, R35, RZ ;  /* 0x00000023070c7227 */ /* 0x000fc800078e00ff */
[----:B------:R-:W-:Y:S02]  /*0f50*/  IMAD.MOV R12, RZ, RZ, -R12 ;  /* 0x000000ffff0c7224 */ /* 0x000fe400078e0a0c */
[----:B------:R-:W-:Y:S02]  /*0f60*/  IMAD.MOV R5, RZ, RZ, -R5 ;  /* 0x000000ffff057224 */ /* 0x000fe400078e0a05 */
[----:B------:R-:W-:Y:S02]  /*0f70*/  IMAD R35, R0, R12, R35 ;  /* 0x0000000c00237224 */ /* 0x000fe400078e0223 */
[----:B------:R-:W-:-:S04]  /*0f80*/  IMAD.HI.U32 R12, R7, R51, RZ ;  /* 0x00000033070c7227 */ /* 0x000fc800078e00ff */
[----:B------:R-:W-:Y:S02]  /*0f90*/  IMAD.MOV R12, RZ, RZ, -R12 ;  /* 0x000000ffff0c7224 */ /* 0x000fe400078e0a0c */
[C---:B------:R-:W-:Y:S02]  /*0fa0*/  IMAD R5, R0.reuse, R5, R10 ;  /* 0x0000000500057224 */ /* 0x040fe400078e020a */
[C---:B------:R-:W-:Y:S02]  /*0fb0*/  IMAD R51, R0.reuse, R12, R51 ;  /* 0x0000000c00337224 */ /* 0x040fe400078e0233 */
[----:B------:R-:W-:Y:S01]  /*0fc0*/  IMAD.HI.U32 R12, R7, R61, RZ ;  /* 0x0000003d070c7227 */ /* 0x000fe200078e00ff */
[----:B------:R-:W-:-:S03]  /*0fd0*/  ISETP.GT.U32.AND P0, PT, R0, R5, PT ;  /* 0x000000050000720c */ /* 0x000fc60003f04070 */
[----:B------:R-:W-:Y:S02]  /*0fe0*/  IMAD.MOV R12, RZ, RZ, -R12 ;  /* 0x000000ffff0c7224 */ /* 0x000fe400078e0a0c */
[----:B------:R-:W-:-:S04]  /*0ff0*/  IMAD.HI.U32 R10, R7, R16, RZ ;  /* 0x00000010070a7227 */ /* 0x000fc800078e00ff */
[----:B------:R-:W-:Y:S02]  /*1000*/  IMAD R61, R0, R12, R61 ;  /* 0x0000000c003d7224 */ /* 0x000fe400078e023d */
[----:B------:R-:W-:-:S04]  /*1010*/  IMAD.HI.U32 R12, R7, R67, RZ ;  /* 0x00000043070c7227 */ /* 0x000fc800078e00ff */
[----:B------:R-:W-:Y:S02]  /*1020*/  IMAD.MOV R17, RZ, RZ, -R10 ;  /* 0x000000ffff117224 */ /* 0x000fe400078e0a0a */
[----:B------:R-:W-:Y:S02]  /*1030*/  IMAD.MOV.U32 R10, RZ, RZ, R8 ;  /* 0x000000ffff0a7224 */ /* 0x000fe400078e0008 */
[----:B------:R-:W-:Y:S02]  /*1040*/  IMAD.MOV R12, RZ, RZ, -R12 ;  /* 0x000000ffff0c7224 */ /* 0x000fe400078e0a0c */
[----:B------:R-:W-:Y:S02]  /*1050*/  IMAD.MOV R19, RZ, RZ, -R11 ;  /* 0x000000ffff137224 */ /* 0x000fe400078e0a0b */
[----:B------:R-:W-:-:S04]  /*1060*/  IMAD.HI.U32 R8, R7, R10, RZ ;  /* 0x0000000a07087227 */ /* 0x000fc800078e00ff */
[C---:B------:R-:W-:Y:S02]  /*1070*/  IMAD R67, R0.reuse, R12, R67 ;  /* 0x0000000c00437224 */ /* 0x040fe400078e0243 */
[C---:B------:R-:W-:Y:S02]  /*1080*/  IMAD R11, R0.reuse, R15, R14 ;  /* 0x0000000f000b7224 */ /* 0x040fe400078e020e */
[C---:B------:R-:W-:Y:S01]  /*1090*/  IMAD R13, R0.reuse, R17, R16 ;  /* 0x00000011000d7224 */ /* 0x040fe200078e0210 */
[C---:B------:R-:W-:Y:S01]  /*10a0*/  ISETP.GT.U32.AND P6, PT, R0.reuse, R67, PT ;  /* 0x000000430000720c */ /* 0x040fe20003fc4070 */
[C---:B------:R-:W-:Y:S01]  /*10b0*/  IMAD R15, R0.reuse, R19, R18 ;  /* 0x00000013000f7224 */ /* 0x040fe200078e0212 */
[----:B------:R-:W-:Y:S01]  /*10c0*/  IABS R19, R93 ;  /* 0x0000005d00137213 */ /* 0x000fe20000000000 */
[----:B------:R-:W-:Y:S01]  /*10d0*/  IMAD.MOV R17, RZ, RZ, -R8 ;  /* 0x000000ffff117224 */ /* 0x000fe200078e0a08 */
[C---:B------:R-:W-:Y:S01]  /*10e0*/  ISETP.GT.U32.AND P1, PT, R0.reuse, R11, PT ;  /* 0x0000000b0000720c */ /* 0x040fe20003f24070 */
[----:B------:R-:W-:Y:S01]  /*10f0*/  @!P0 IMAD.IADD R5, R5, 0x1, -R0 ;  /* 0x0000000105058824 */ /* 0x000fe200078e0a00 */
[C---:B------:R-:W-:Y:S01]  /*1100*/  ISETP.GT.U32.AND P2, PT, R0.reuse, R13, PT ;  /* 0x0000000d0000720c */ /* 0x040fe20003f44070 */
[C---:B------:R-:W-:Y:S01]  /*1110*/  IMAD R17, R0.reuse, R17, R10 ;  /* 0x0000001100117224 */ /* 0x040fe200078e020a */
[----:B------:R-:W-:Y:S01]  /*1120*/  ISETP.GT.U32.AND P3, PT, R0, R15, PT ;  /* 0x0000000f0000720c */ /* 0x000fe20003f64070 */
[----:B------:R-:W-:-:S03]  /*1130*/  IMAD.HI.U32 R8, R7, R19, RZ ;  /* 0x0000001307087227 */ /* 0x000fc600078e00ff */
[----:B------:R-:W-:Y:S01]  /*1140*/  ISETP.GT.U32.AND P4, PT, R0, R17, PT ;  /* 0x000000110000720c */ /* 0x000fe20003f84070 */
[----:B------:R-:W-:-:S04]  /*1150*/  IMAD.HI.U32 R10, R7, R21, RZ ;  /* 0x00000015070a7227 */ /* 0x000fc800078e00ff */
[----:B------:R-:W-:Y:S02]  /*1160*/  IMAD.MOV R8, RZ, RZ, -R8 ;  /* 0x000000ffff087224 */ /* 0x000fe400078e0a08 */
[----:B------:R-:W-:Y:S02]  /*1170*/  IMAD.MOV R10, RZ, RZ, -R10 ;  /* 0x000000ffff0a7224 */ /* 0x000fe400078e0a0a */
[----:B------:R-:W-:Y:S02]  /*1180*/  IMAD R19, R0, R8, R19 ;  /* 0x0000000800137224 */ /* 0x000fe400078e0213 */
[----:B------:R-:W-:Y:S02]  /*1190*/  @!P6 IMAD.IADD R67, R67, 0x1, -R0 ;  /* 0x000000014343e824 */ /* 0x000fe400078e0a00 */
[----:B------:R-:W-:-:S03]  /*11a0*/  IMAD.HI.U32 R8, R7, R27, RZ ;  /* 0x0000001b07087227 */ /* 0x000fc600078e00ff */
[C---:B------:R-:W-:Y:S01]  /*11b0*/  ISETP.GT.U32.AND P0, PT, R0.reuse, R67, PT ;  /* 0x000000430000720c */ /* 0x040fe20003f04070 */
[--C-:B------:R-:W-:Y:S01]  /*11c0*/  @!P1 IMAD.IADD R11, R11, 0x1, -R0.reuse ;  /* 0x000000010b0b9824 */ /* 0x100fe200078e0a00 */
[C---:B------:R-:W-:Y:S01]  /*11d0*/  ISETP.GT.U32.AND P1, PT, R0.reuse, R5, PT ;  /* 0x000000050000720c */ /* 0x040fe20003f24070 */
[C---:B------:R-:W-:Y:S02]  /*11e0*/  IMAD R21, R0.reuse, R10, R21 ;  /* 0x0000000a00157224 */ /* 0x040fe400078e0215 */
[--C-:B------:R-:W-:Y:S02]  /*11f0*/  @!P5 IMAD.IADD R9, R9, 0x1, -R0.reuse ;  /* 0x000000010909d824 */ /* 0x100fe400078e0a00 */
[----:B------:R-:W-:Y:S02]  /*1200*/  @!P2 IMAD.IADD R13, R13, 0x1, -R0 ;  /* 0x000000010d0da824 */ /* 0x000fe400078e0a00 */
[----:B------:R-:W-:Y:S01]  /*1210*/  IMAD.MOV R10, RZ, RZ, -R8 ;  /* 0x000000ffff0a7224 */ /* 0x000fe200078e0a08 */
[----:B------:R-:W-:Y:S01]  /*1220*/  ISETP.GT.U32.AND P2, PT, R0, R9, PT ;  /* 0x000000090000720c */ /* 0x000fe20003f44070 */
[----:B------:R-:W-:-:S04]  /*1230*/  IMAD.HI.U32 R8, R7, R31, RZ ;  /* 0x0000001f07087227 */ /* 0x000fc800078e00ff */
[----:B------:R-:W-:-:S04]  /*1240*/  IMAD.HI.U32 R14, R7, R25, RZ ;  /* 0x00000019070e7227 */ /* 0x000fc800078e00ff */
[--C-:B------:R-:W-:Y:S01]  /*1250*/  @!P3 IMAD.IADD R15, R15, 0x1, -R0.reuse ;  /* 0x000000010f0fb824 */ /* 0x100fe200078e0a00 */
[C---:B------:R-:W-:Y:S01]  /*1260*/  ISETP.GT.U32.AND P3, PT, R0.reuse, R11, PT ;  /* 0x0000000b0000720c */ /* 0x040fe20003f64070 */
[----:B------:R-:W-:Y:S01]  /*1270*/  @!P4 IMAD.IADD R17, R17, 0x1, -R0 ;  /* 0x000000011111c824 */ /* 0x000fe200078e0a00 */
[C---:B------:R-:W-:Y:S01]  /*1280*/  ISETP.GT.U32.AND P4, PT, R0.reuse, R13, PT ;  /* 0x0000000d0000720c */ /* 0x040fe20003f84070 */
[C---:B------:R-:W-:Y:S01]  /*1290*/  IMAD R27, R0.reuse, R10, R27 ;  /* 0x0000000a001b7224 */ /* 0x040fe200078e021b */
[C---:B------:R-:W-:Y:S01]  /*12a0*/  ISETP.GT.U32.AND P5, PT, R0.reuse, R15, PT ;  /* 0x0000000f0000720c */ /* 0x040fe20003fa4070 */
[----:B------:R-:W-:Y:S01]  /*12b0*/  IMAD.HI.U32 R10, R7, R33, RZ ;  /* 0x00000021070a7227 */ /* 0x000fe200078e00ff */
[----:B------:R-:W-:-:S03]  /*12c0*/  ISETP.GT.U32.AND P6, PT, R0, R17, PT ;  /* 0x000000110000720c */ /* 0x000fc60003fc4070 */
[----:B------:R-:W-:Y:S02]  /*12d0*/  IMAD.MOV R8, RZ, RZ, -R8 ;  /* 0x000000ffff087224 */ /* 0x000fe400078e0a08 */
[----:B------:R-:W-:Y:S02]  /*12e0*/  IMAD.MOV R14, RZ, RZ, -R14 ;  /* 0x000000ffff0e7224 */ /* 0x000fe400078e0a0e */
[----:B------:R-:W-:Y:S02]  /*12f0*/  IMAD.MOV R10, RZ, RZ, -R10 ;  /* 0x000000ffff0a7224 */ /* 0x000fe400078e0a0a */
[----:B------:R-:W-:Y:S02]  /*1300*/  IMAD R31, R0, R8, R31 ;  /* 0x00000008001f7224 */ /* 0x000fe400078e021f */
[----:B------:R-:W-:-:S04]  /*1310*/  IMAD.HI.U32 R8, R7, R39, RZ ;  /* 0x0000002707087227 */ /* 0x000fc800078e00ff */
[----:B------:R-:W-:Y:S01]  /*1320*/  @!P1 IMAD.IADD R5, R5, 0x1, -R0 ;  /* 0x0000000105059824 */ /* 0x000fe200078e0a00 */
[C---:B------:R-:W-:Y:S01]  /*1330*/  ISETP.GT.U32.AND P1, PT, R0.reuse, R21, PT ;  /* 0x000000150000720c */ /* 0x040fe20003f24070 */
[----:B------:R-:W-:Y:S02]  /*1340*/  IMAD R25, R0, R14, R25 ;  /* 0x0000000e00197224 */ /* 0x000fe400078e0219 */
[----:B------:R-:W-:-:S04]  /*1350*/  IMAD.HI.U32 R14, R7, R37, RZ ;  /* 0x00000025070e7227 */ /* 0x000fc800078e00ff */
[C---:B------:R-:W-:Y:S02]  /*1360*/  IMAD R33, R0.reuse, R10, R33 ;  /* 0x0000000a00217224 */ /* 0x040fe400078e0221 */
[----:B------:R-:W-:Y:S01]  /*1370*/  @!P0 IMAD.IADD R67, R67, 0x1, -R0 ;  /* 0x0000000143438824 */ /* 0x000fe200078e0a00 */
[C---:B------:R-:W-:Y:S01]  /*1380*/  ISETP.GT.U32.AND P0, PT, R0.reuse, R19, PT ;  /* 0x000000130000720c */ /* 0x040fe20003f04070 */
[----:B------:R-:W-:Y:S02]  /*1390*/  IMAD.MOV R10, RZ, RZ, -R8 ;  /* 0x000000ffff0a7224 */ /* 0x000fe400078e0a08 */
[----:B------:R-:W-:Y:S02]  /*13a0*/  IMAD.MOV R14, RZ, RZ, -R14 ;  /* 0x000000ffff0e7224 */ /* 0x000fe400078e0a0e */
[--C-:B------:R-:W-:Y:S01]  /*13b0*/  @!P2 IMAD.IADD R9, R9, 0x1, -R0.reuse ;  /* 0x000000010909a824 */ /* 0x100fe200078e0a00 */
[C---:B------:R-:W-:Y:S01]  /*13c0*/  ISETP.GT.U32.AND P2, PT, R0.reuse, R23, PT ;  /* 0x000000170000720c */ /* 0x040fe20003f44070 */
[--C-:B------:R-:W-:Y:S01]  /*13d0*/  @!P3 IMAD.IADD R11, R11, 0x1, -R0.reuse ;  /* 0x000000010b0bb824 */ /* 0x100fe200078e0a00 */
[C---:B------:R-:W-:Y:S01]  /*13e0*/  ISETP.GT.U32.AND P3, PT, R0.reuse, R25, PT ;  /* 0x000000190000720c */ /* 0x040fe20003f64070 */
[----:B------:R-:W-:Y:S01]  /*13f0*/  @!P4 IMAD.IADD R13, R13, 0x1, -R0 ;  /* 0x000000010d0dc824 */ /* 0x000fe200078e0a00 */
[C---:B------:R-:W-:Y:S01]  /*1400*/  ISETP.GT.U32.AND P4, PT, R0.reuse, R27, PT ;  /* 0x0000001b0000720c */ /* 0x040fe20003f84070 */
[----:B------:R-:W-:-:S02]  /*1410*/  IMAD R39, R0, R10, R39 ;  /* 0x0000000a00277224 */ /* 0x000fc400078e0227 */
[----:B------:R-:W-:-:S04]  /*1420*/  IMAD.HI.U32 R8, R7, R41, RZ ;  /* 0x0000002907087227 */ /* 0x000fc800078e00ff */
[----:B------:R-:W-:-:S04]  /*1430*/  IMAD.HI.U32 R10, R7, R47, RZ ;  /* 0x0000002f070a7227 */ /* 0x000fc800078e00ff */
[C---:B------:R-:W-:Y:S02]  /*1440*/  IMAD R37, R0.reuse, R14, R37 ;  /* 0x0000000e00257224 */ /* 0x040fe400078e0225 */
[----:B------:R-:W-:Y:S02]  /*1450*/  IMAD.MOV R8, RZ, RZ, -R8 ;  /* 0x000000ffff087224 */ /* 0x000fe400078e0a08 */
[----:B------:R-:W-:Y:S02]  /*1460*/  IMAD.MOV R10, RZ, RZ, -R10 ;  /* 0x000000ffff0a7224 */ /* 0x000fe400078e0a0a */
[----:B------:R-:W-:Y:S01]  /*1470*/  @!P1 IMAD.IADD R21, R21, 0x1, -R0 ;  /* 0x0000000115159824 */ /* 0x000fe200078e0a00 */
[C---:B------:R-:W-:Y:S01]  /*1480*/  ISETP.GT.U32.AND P1, PT, R0.reuse, R37, PT ;  /* 0x000000250000720c */ /* 0x040fe20003f24070 */
[C---:B------:R-:W-:Y:S02]  /*1490*/  IMAD R41, R0.reuse, R8, R41 ;  /* 0x0000000800297224 */ /* 0x040fe400078e0229 */
[----:B------:R-:W-:-:S02]  /*14a0*/  IMAD R47, R0, R10, R47 ;  /* 0x0000000a002f7224 */ /* 0x000fc400078e022f */
[--C-:B------:R-:W-:Y:S01]  /*14b0*/  @!P5 IMAD.IADD R15, R15, 0x1, -R0.reuse ;  /* 0x000000010f0fd824 */ /* 0x100fe200078e0a00 */
[C---:B------:R-:W-:Y:S01]  /*14c0*/  ISETP.GT.U32.AND P5, PT, R0.reuse, R31, PT ;  /* 0x0000001f0000720c */ /* 0x040fe20003fa4070 */
        /* <DEDUP_REMOVED lines=10> */
[----:B------:R-:W-:Y:S01]  /*1570*/  @!P1 IMAD.IADD R37, R37, 0x1, -R0 ;  /* 0x0000000125259824 */ /* 0x000fe200078e0a00 */
[----:B------:R-:W-:Y:S01]  /*1580*/  ISETP.GT.U32.AND P1, PT, R0, R23, PT ;  /* 0x000000170000720c */ /* 0x000fe20003f24070 */
[----:B------:R-:W-:-:S04]  /*1590*/  IMAD.HI.U32 R8, R7, R55, RZ ;  /* 0x0000003707087227 */ /* 0x000fc800078e00ff */
[--C-:B------:R-:W-:Y:S01]  /*15a0*/  @!P5 IMAD.IADD R31, R31, 0x1, -R0.reuse ;  /* 0x000000011f1fd824 */ /* 0x100fe200078e0a00 */
[C---:B------:R-:W-:Y:S01]  /*15b0*/  ISETP.GT.U32.AND P5, PT, R0.reuse, R51, PT ;  /* 0x000000330000720c */ /* 0x040fe20003fa4070 */
[--C-:B------:R-:W-:Y:S01]  /*15c0*/  @!P0 IMAD.IADD R35, R35, 0x1, -R0.reuse ;  /* 0x0000000123238824 */ /* 0x100fe200078e0a00 */
[C---:B------:R-:W-:Y:S01]  /*15d0*/  ISETP.GT.U32.AND P0, PT, R0.reuse, R21, PT ;  /* 0x000000150000720c */ /* 0x040fe20003f04070 */
[----:B------:R-:W-:Y:S01]  /*15e0*/  @!P6 IMAD.IADD R33, R33, 0x1, -R0 ;  /* 0x000000012121e824 */ /* 0x000fe200078e0a00 */
[C---:B------:R-:W-:Y:S01]  /*15f0*/  ISETP.GT.U32.AND P6, PT, R0.reuse, R19, PT ;  /* 0x000000130000720c */ /* 0x040fe20003fc4070 */
[----:B------:R-:W-:Y:S02]  /*1600*/  IMAD.MOV R10, RZ, RZ, -R8 ;  /* 0x000000ffff0a7224 */ /* 0x000fe400078e0a08 */
[--C-:B------:R-:W-:Y:S01]  /*1610*/  @!P2 IMAD.IADD R39, R39, 0x1, -R0.reuse ;  /* 0x000000012727a824 */ /* 0x100fe200078e0a00 */
[C---:B------:R-:W-:Y:S01]  /*1620*/  ISETP.GT.U32.AND P2, PT, R0.reuse, R25, PT ;  /* 0x000000190000720c */ /* 0x040fe20003f44070 */
[--C-:B------:R-:W-:Y:S01]  /*1630*/  @!P3 IMAD.IADD R41, R41, 0x1, -R0.reuse ;  /* 0x000000012929b824 */ /* 0x100fe200078e0a00 */
[C---:B------:R-:W-:Y:S01]  /*1640*/  ISETP.GT.U32.AND P3, PT, R0.reuse, R27, PT ;  /* 0x0000001b0000720c */ /* 0x040fe20003f64070 */
[----:B------:R-:W-:Y:S01]  /*1650*/  @!P4 IMAD.IADD R47, R47, 0x1, -R0 ;  /* 0x000000012f2fc824 */ /* 0x000fe200078e0a00 */
[----:B------:R-:W-:Y:S01]  /*1660*/  ISETP.GT.U32.AND P4, PT, R0, R31, PT ;  /* 0x0000001f0000720c */ /* 0x000fe20003f84070 */
[----:B------:R-:W-:-:S04]  /*1670*/  IMAD.HI.U32 R14, R7, R53, RZ ;  /* 0x00000035070e7227 */ /* 0x000fc800078e00ff */
[----:B------:R-:W-:-:S04]  /*1680*/  IMAD.HI.U32 R8, R7, R57, RZ ;  /* 0x0000003907087227 */ /* 0x000fc800078e00ff */
[----:B------:R-:W-:Y:S02]  /*1690*/  IMAD R55, R0, R10, R55 ;  /* 0x0000000a00377224 */ /* 0x000fe400078e0237 */
[----:B------:R-:W-:Y:S02]  /*16a0*/  IMAD.MOV R14, RZ, RZ, -R14 ;  /* 0x000000ffff0e7224 */ /* 0x000fe400078e0a0e */
[----:B------:R-:W-:-:S04]  /*16b0*/  IMAD.HI.U32 R10, R7, R59, RZ ;  /* 0x0000003b070a7227 */ /* 0x000fc800078e00ff */
[----:B------:R-:W-:Y:S02]  /*16c0*/  IMAD.MOV R8, RZ, RZ, -R8 ;  /* 0x000000ffff087224 */ /* 0x000fe400078e0a08 */
[----:B------:R-:W-:Y:S01]  /*16d0*/  @!P1 IMAD.IADD R23, R23, 0x1, -R0 ;  /* 0x0000000117179824 */ /* 0x000fe200078e0a00 */
[C---:B------:R-:W-:Y:S01]  /*16e0*/  ISETP.GT.U32.AND P1, PT, R0.reuse, R37, PT ;  /* 0x000000250000720c */ /* 0x040fe20003f24070 */
[C---:B------:R-:W-:Y:S02]  /*16f0*/  IMAD R53, R0.reuse, R14, R53 ;  /* 0x0000000e00357224 */ /* 0x040fe400078e0235 */
[----:B------:R-:W-:Y:S02]  /*1700*/  IMAD.MOV R10, RZ, RZ, -R10 ;  /* 0x000000ffff0a7224 */ /* 0x000fe400078e0a0a */
[----:B------:R-:W-:Y:S02]  /*1710*/  IMAD R57, R0, R8, R57 ;  /* 0x0000000800397224 */ /* 0x000fe400078e0239 */
[----:B------:R-:W-:-:S04]  /*1720*/  IMAD.HI.U32 R14, R7, R63, RZ ;  /* 0x0000003f070e7227 */ /* 0x000fc800078e00ff */
[----:B------:R-:W-:-:S04]  /*1730*/  IMAD.HI.U32 R8, R7, R65, RZ ;  /* 0x0000004107087227 */ /* 0x000fc800078e00ff */
[--C-:B------:R-:W-:Y:S01]  /*1740*/  @!P0 IMAD.IADD R21, R21, 0x1, -R0.reuse ;  /* 0x0000000115158824 */ /* 0x100fe200078e0a00 */
[C---:B------:R-:W-:Y:S01]  /*1750*/  ISETP.GT.U32.AND P0, PT, R0.reuse, R35, PT ;  /* 0x000000230000720c */ /* 0x040fe20003f04070 */
[--C-:B------:R-:W-:Y:S02]  /*1760*/  @!P5 IMAD.IADD R51, R51, 0x1, -R0.reuse ;  /* 0x000000013333d824 */ /* 0x100fe400078e0a00 */
[----:B------:R-:W-:Y:S01]  /*1770*/  @!P6 IMAD.IADD R19, R19, 0x1, -R0 ;  /* 0x000000011313e824 */ /* 0x000fe200078e0a00 */
[C---:B------:R-:W-:Y:S01]  /*1780*/  ISETP.GT.U32.AND P6, PT, R0.reuse, R33, PT ;  /* 0x000000210000720c */ /* 0x040fe20003fc4070 */
[C---:B------:R-:W-:Y:S01]  /*1790*/  IMAD R59, R0.reuse, R10, R59 ;  /* 0x0000000a003b7224 */ /* 0x040fe200078e023b */
[----:B------:R-:W-:Y:S01]  /*17a0*/  ISETP.GT.U32.AND P5, PT, R0, R51, PT ;  /* 0x000000330000720c */ /* 0x000fe20003fa4070 */
[----:B------:R-:W-:Y:S02]  /*17b0*/  IMAD.MOV R14, RZ, RZ, -R14 ;  /* 0x000000ffff0e7224 */ /* 0x000fe400078e0a0e */
[----:B------:R-:W-:-:S02]  /*17c0*/  IMAD.MOV R10, RZ, RZ, -R8 ;  /* 0x000000ffff0a7224 */ /* 0x000fc400078e0a08 */
[--C-:B------:R-:W-:Y:S01]  /*17d0*/  @!P2 IMAD.IADD R25, R25, 0x1, -R0.reuse ;  /* 0x000000011919a824 */ /* 0x100fe200078e0a00 */
[C---:B------:R-:W-:Y:S01]  /*17e0*/  ISETP.GT.U32.AND P2, PT, R0.reuse, R39, PT ;  /* 0x000000270000720c */ /* 0x040fe20003f44070 */
[--C-:B------:R-:W-:Y:S01]  /*17f0*/  @!P3 IMAD.IADD R27, R27, 0x1, -R0.reuse ;  /* 0x000000011b1bb824 */ /* 0x100fe200078e0a00 */
[C---:B------:R-:W-:Y:S01]  /*1800*/  ISETP.GT.U32.AND P3, PT, R0.reuse, R41, PT ;  /* 0x000000290000720c */ /* 0x040fe20003f64070 */
[----:B------:R-:W-:Y:S01]  /*1810*/  @!P4 IMAD.IADD R31, R31, 0x1, -R0 ;  /* 0x000000011f1fc824 */ /* 0x000fe200078e0a00 */
[----:B------:R-:W-:Y:S01]  /*1820*/  ISETP.GT.U32.AND P4, PT, R0, R47, PT ;  /* 0x0000002f0000720c */ /* 0x000fe20003f84070 */
[----:B------:R-:W-:-:S04]  /*1830*/  IMAD.HI.U32 R8, R7, R69, RZ ;  /* 0x0000004507087227 */ /* 0x000fc800078e00ff */
[----:B------:R-:W-:Y:S02]  /*1840*/  IMAD R63, R0, R14, R63 ;  /* 0x0000000e003f7224 */ /* 0x000fe400078e023f */
[----:B------:R-:W-:Y:S02]  /*1850*/  IMAD.MOV R14, RZ, RZ, -R8 ;  /* 0x000000ffff0e7224 */ /* 0x000fe400078e0a08 */
[----:B------:R-:W-:-:S04]  /*1860*/  IMAD.HI.U32 R8, R7, R71, RZ ;  /* 0x0000004707087227 */ /* 0x000fc800078e00ff */
[----:B------:R-:W-:Y:S01]  /*1870*/  @!P1 IMAD.IADD R37, R37, 0x1, -R0 ;  /* 0x0000000125259824 */ /* 0x000fe200078e0a00 */
[C---:B------:R-:W-:Y:S01]  /*1880*/  ISETP.GT.U32.AND P1, PT, R0.reuse, R57, PT ;  /* 0x000000390000720c */ /* 0x040fe20003f24070 */
[----:B------:R-:W-:Y:S02]  /*1890*/  IMAD.MOV R8, RZ, RZ, -R8 ;  /* 0x000000ffff087224 */ /* 0x000fe400078e0a08 */
[--C-:B------:R-:W-:Y:S01]  /*18a0*/  @!P0 IMAD.IADD R35, R35, 0x1, -R0.reuse ;  /* 0x0000000123238824 */ /* 0x100fe200078e0a00 */
[C---:B------:R-:W-:Y:S01]  /*18b0*/  ISETP.GT.U32.AND P0, PT, R0.reuse, R55, PT ;  /* 0x000000370000720c */ /* 0x040fe20003f04070 */
[C---:B------:R-:W-:Y:S02]  /*18c0*/  IMAD R65, R0.reuse, R10, R65 ;  /* 0x0000000a00417224 */ /* 0x040fe400078e0241 */
[----:B------:R-:W-:Y:S01]  /*18d0*/  @!P6 IMAD.IADD R33, R33, 0x1, -R0 ;  /* 0x000000012121e824 */ /* 0x000fe200078e0a00 */
[----:B------:R-:W-:Y:S01]  /*18e0*/  ISETP.GT.U32.AND P6, PT, R0, R53, PT ;  /* 0x000000350000720c */ /* 0x000fe20003fc4070 */
[----:B------:R-:W-:-:S04]  /*18f0*/  IMAD.HI.U32 R10, R7, R73, RZ ;  /* 0x00000049070a7227 */ /* 0x000fc800078e00ff */
[C---:B------:R-:W-:Y:S02]  /*1900*/  IMAD R71, R0.reuse, R8, R71 ;  /* 0x0000000800477224 */ /* 0x040fe400078e0247 */
[--C-:B------:R-:W-:Y:S01]  /*1910*/  @!P2 IMAD.IADD R39, R39, 0x1, -R0.reuse ;  /* 0x000000012727a824 */ /* 0x100fe200078e0a00 */
[C---:B------:R-:W-:Y:S01]  /*1920*/  ISETP.GT.U32.AND P2, PT, R0.reuse, R59, PT ;  /* 0x0000003b0000720c */ /* 0x040fe20003f44070 */
[--C-:B------:R-:W-:Y:S01]  /*1930*/  @!P3 IMAD.IADD R41, R41, 0x1, -R0.reuse ;  /* 0x000000012929b824 */ /* 0x100fe200078e0a00 */
[C---:B------:R-:W-:Y:S01]  /*1940*/  ISETP.GT.U32.AND P3, PT, R0.reuse, R61, PT ;  /* 0x0000003d0000720c */ /* 0x040fe20003f64070 */
[----:B------:R-:W-:Y:S01]  /*1950*/  @!P4 IMAD.IADD R47, R47, 0x1, -R0 ;  /* 0x000000012f2fc824 */ /* 0x000fe200078e0a00 */
[----:B------:R-:W-:Y:S01]  /*1960*/  ISETP.GT.U32.AND P4, PT, R0, R63, PT ;  /* 0x0000003f0000720c */ /* 0x000fe20003f84070 */
[----:B------:R-:W-:-:S04]  /*1970*/  IMAD.HI.U32 R8, R7, R83, RZ ;  /* 0x0000005307087227 */ /* 0x000fc800078e00ff */
[----:B------:R-:W-:Y:S01]  /*1980*/  @!P5 IMAD.IADD R51, R51, 0x1, -R0 ;  /* 0x000000013333d824 */ /* 0x000fe200078e0a00 */
[----:B------:R-:W-:Y:S01]  /*1990*/  ISETP.GT.U32.AND P5, PT, R0, R65, PT ;  /* 0x000000410000720c */ /* 0x000fe20003fa4070 */
[----:B------:R-:W-:Y:S02]  /*19a0*/  IMAD.MOV R10, RZ, RZ, -R10 ;  /* 0x000000ffff0a7224 */ /* 0x000fe400078e0a0a */
[----:B------:R-:W-:-:S04]  /*19b0*/  IMAD.HI.U32 R7, R7, R85, RZ ;  /* 0x0000005507077227 */ /* 0x000fc800078e00ff */
[----:B------:R-:W-:-:S04]  /*19c0*/  IMAD.HI.U32 R6, R6, R87, RZ ;  /* 0x0000005706067227 */ /* 0x000fc800078e00ff */
[C---:B------:R-:W-:Y:S02]  /*19d0*/  IMAD R73, R0.reuse, R10, R73 ;  /* 0x0000000a00497224 */ /* 0x040fe400078e0249 */
[----:B------:R-:W-:Y:S02]  /*19e0*/  IMAD.MOV R8, RZ, RZ, -R8 ;  /* 0x000000ffff087224 */ /* 0x000fe400078e0a08 */
[----:B------:R-:W-:Y:S02]  /*19f0*/  IMAD.MOV R7, RZ, RZ, -R7 ;  /* 0x000000ffff077224 */ /* 0x000fe400078e0a07 */
[----:B------:R-:W-:Y:S02]  /*1a00*/  IMAD.MOV R6, RZ, RZ, -R6 ;  /* 0x000000ffff067224 */ /* 0x000fe400078e0a06 */
[C---:B------:R-:W-:Y:S02]  /*1a10*/  IMAD R69, R0.reuse, R14, R69 ;  /* 0x0000000e00457224 */ /* 0x040fe400078e0245 */
[----:B------:R-:W-:Y:S01]  /*1a20*/  @!P1 IMAD.IADD R57, R57, 0x1, -R0 ;  /* 0x0000000139399824 */ /* 0x000fe200078e0a00 */
[C---:B------:R-:W-:Y:S01]  /*1a30*/  ISETP.GT.U32.AND P1, PT, R0.reuse, R71, PT ;  /* 0x000000470000720c */ /* 0x040fe20003f24070 */
[----:B------:R-:W-:-:S02]  /*1a40*/  IMAD R83, R0, R8, R83 ;  /* 0x0000000800537224 */ /* 0x000fc400078e0253 */
[----:B------:R-:W-:Y:S01]  /*1a50*/  IMAD R85, R0, R7, R85 ;  /* 0x0000000700557224 */ /* 0x000fe200078e0255 */
[----:B------:R-:W-:Y:S01]  /*1a60*/  SHF.R.U32.HI R7, RZ, 0x5, R74 ;  /* 0x00000005ff077819 */ /* 0x000fe2000001164a */
[----:B------:R-:W-:Y:S01]  /*1a70*/  IMAD R87, R4, R6, R87 ;  /* 0x0000000604577224 */ /* 0x000fe200078e0257 */
[----:B------:R-:W-:Y:S01]  /*1a80*/  SHF.R.S32.HI R6, RZ, 0x1f, R3 ;  /* 0x0000001fff067819 */ /* 0x000fe20000011403 */
[--C-:B------:R-:W-:Y:S01]  /*1a90*/  @!P0 IMAD.IADD R55, R55, 0x1, -R0.reuse ;  /* 0x0000000137378824 */ /* 0x100fe200078e0a00 */
[C---:B------:R-:W-:Y:S01]  /*1aa0*/  ISETP.GT.U32.AND P0, PT, R0.reuse, R73, PT ;  /* 0x000000490000720c */ /* 0x040fe20003f04070 */
[--C-:B------:R-:W-:Y:S01]  /*1ab0*/  @!P6 IMAD.IADD R53, R53, 0x1, -R0.reuse ;  /* 0x000000013535e824 */ /* 0x100fe200078e0a00 */
[C---:B------:R-:W-:Y:S01]  /*1ac0*/  ISETP.GT.U32.AND P6, PT, R0.reuse, R69, PT ;  /* 0x000000450000720c */ /* 0x040fe20003fc4070 */
[--C-:B------:R-:W-:Y:S01]  /*1ad0*/  @!P2 IMAD.IADD R59, R59, 0x1, -R0.reuse ;  /* 0x000000013b3ba824 */ /* 0x100fe200078e0a00 */
[C---:B------:R-:W-:Y:S01]  /*1ae0*/  ISETP.GT.U32.AND P2, PT, R0.reuse, R83, PT ;  /* 0x000000530000720c */ /* 0x040fe20003f44070 */
[--C-:B------:R-:W-:Y:S01]  /*1af0*/  @!P3 IMAD.IADD R61, R61, 0x1, -R0.reuse ;  /* 0x000000013d3db824 */ /* 0x100fe200078e0a00 */
[----:B------:R-:W-:Y:S01]  /*1b00*/  ISETP.GT.U32.AND P3, PT, R0, R85, PT ;  /* 0x000000550000720c */ /* 0x000fe20003f64070 */
[--C-:B------:R-:W-:Y:S01]  /*1b10*/  @!P4 IMAD.IADD R63, R63, 0x1, -R0.reuse ;  /* 0x000000013f3fc824 */ /* 0x100fe200078e0a00 */
[----:B------:R-:W-:Y:S01]  /*1b20*/  ISETP.GT.U32.AND P4, PT, R4, R87, PT ;  /* 0x000000570400720c */ /* 0x000fe20003f84070 */
        /* <DEDUP_REMOVED lines=11> */
[C---:B------:R-:W-:Y:S01]  /*1be0*/  ISETP.GT.U32.AND P3, PT, R0.reuse, R63, PT ;  /* 0x0000003f0000720c */ /* 0x040fe20003f64070 */
[----:B------:R-:W-:Y:S01]  /*1bf0*/  @!P4 IMAD.IADD R87, R87, 0x1, -R4 ;  /* 0x000000015757c824 */ /* 0x000fe200078e0a04 */
        /* <DEDUP_REMOVED lines=8> */
[----:B------:R-:W-:Y:S01]  /*1c80*/  R2UR UR14, R7 ;  /* 0x00000000070e72ca */ /* 0x000fe200000e0000 */
[--C-:B------:R-:W-:Y:S01]  /*1c90*/  @!P2 IMAD.IADD R61, R61, 0x1, -R0.reuse ;  /* 0x000000013d3da824 */ /* 0x100fe200078e0a00 */
[----:B------:R-:W-:Y:S01]  /*1ca0*/  ISETP.GT.U32.AND P2, PT, R0, R83, PT ;  /* 0x000000530000720c */ /* 0x000fe20003f44070 */
[--C-:B------:R-:W-:Y:S01]  /*1cb0*/  @!P3 IMAD.IADD R63, R63, 0x1, -R0.reuse ;  /* 0x000000013f3fb824 */ /* 0x100fe200078e0a00 */
[----:B------:R-:W-:Y:S01]  /*1cc0*/  ISETP.GT.U32.AND P3, PT, R4, R87, PT ;  /* 0x000000570400720c */ /* 0x000fe20003f64070 */
[--C-:B------:R-:W-:Y:S01]  /*1cd0*/  @!P4 IMAD.IADD R65, R65, 0x1, -R0.reuse ;  /* 0x000000014141c824 */ /* 0x100fe200078e0a00 */
[----:B------:R-:W-:Y:S01]  /*1ce0*/  ISETP.GE.AND P4, PT, R99, RZ, PT ;  /* 0x000000ff6300720c */ /* 0x000fe20003f86270 */
[--C-:B------:R-:W-:Y:S01]  /*1cf0*/  @!P5 IMAD.IADD R69, R69, 0x1, -R0.reuse ;  /* 0x000000014545d824 */ /* 0x100fe200078e0a00 */
[----:B------:R-:W-:Y:S01]  /*1d00*/  ISETP.GE.AND P5, PT, R98, RZ, PT ;  /* 0x000000ff6200720c */ /* 0x000fe20003fa6270 */
[--C-:B------:R-:W-:Y:S01]  /*1d10*/  @!P1 IMAD.IADD R71, R71, 0x1, -R0.reuse ;  /* 0x0000000147479824 */ /* 0x100fe200078e0a00 */
[----:B------:R-:W-:Y:S01]  /*1d20*/  ISETP.GE.AND P1, PT, R96, RZ, PT ;  /* 0x000000ff6000720c */ /* 0x000fe20003f26270 */
[--C-:B------:R-:W-:Y:S01]  /*1d30*/  @!P0 IMAD.IADD R73, R73, 0x1, -R0.reuse ;  /* 0x0000000149498824 */ /* 0x100fe200078e0a00 */
[----:B------:R-:W-:Y:S01]  /*1d40*/  ISETP.GE.AND P0, PT, R97, RZ, PT ;  /* 0x000000ff6100720c */ /* 0x000fe20003f06270 */
[----:B------:R-:W-:Y:S01]  /*1d50*/  IMAD.MOV.U32 R7, RZ, RZ, R57 ;  /* 0x000000ffff077224 */ /* 0x000fe200078e0039 */
[----:B------:R-:W-:Y:S01]  /*1d60*/  ISETP.GT.U32.AND P6, PT, R0, R85, PT ;  /* 0x000000550000720c */ /* 0x000fe20003fc4070 */
[----:B------:R-:W-:Y:S01]  /*1d70*/  @!P2 IMAD.IADD R83, R83, 0x1, -R0 ;  /* 0x000000015353a824 */ /* 0x000fe200078e0a00 */
[----:B------:R-:W-:Y:S01]  /*1d80*/  ISETP.GE.AND P2, PT, R95, RZ, PT ;  /* 0x000000ff5f00720c */ /* 0x000fe20003f46270 */
[----:B------:R-:W-:Y:S01]  /*1d90*/  @!P3 IMAD.IADD R87, R87, 0x1, -R4 ;  /* 0x000000015757b824 */ /* 0x000fe200078e0a04 */
[----:B------:R-:W-:Y:S01]  /*1da0*/  ISETP.GE.AND P3, PT, R94, RZ, PT ;  /* 0x000000ff5e00720c */ /* 0x000fe20003f66270 */
[----:B------:R-:W-:Y:S01]  /*1db0*/  @!P4 IMAD.MOV R5, RZ, RZ, -R5 ;  /* 0x000000ffff05c224 */ /* 0x000fe200078e0a05 */
[----:B------:R-:W-:Y:S01]  /*1dc0*/  ISETP.GE.AND P4, PT, R93, RZ, PT ;  /* 0x000000ff5d00720c */ /* 0x000fe20003f86270 */
[----:B------:R-:W-:Y:S01]  /*1dd0*/  @!P5 IMAD.MOV R9, RZ, RZ, -R9 ;  /* 0x000000ffff09d224 */ /* 0x000fe200078e0a09 */
[----:B------:R-:W-:Y:S01]  /*1de0*/  ISETP.GE.AND P5, PT, R92, RZ, PT ;  /* 0x000000ff5c00720c */ /* 0x000fe20003fa6270 */
[----:B------:R-:W-:Y:S01]  /*1df0*/  @!P1 IMAD.MOV R13, RZ, RZ, -R13 ;  /* 0x000000ffff0d9224 */ /* 0x000fe200078e0a0d */
[----:B------:R-:W-:Y:S01]  /*1e00*/  ISETP.GE.AND P1, PT, R90, RZ, PT ;  /* 0x000000ff5a00720c */ /* 0x000fe20003f26270 */
[----:B------:R-:W-:Y:S01]  /*1e10*/  @!P0 IMAD.MOV R11, RZ, RZ, -R11 ;  /* 0x000000ffff0b8224 */ /* 0x000fe200078e0a0b */
[----:B------:R-:W-:Y:S01]  /*1e20*/  ISETP.GE.AND P0, PT, R91, RZ, PT ;  /* 0x000000ff5b00720c */ /* 0x000fe20003f06270 */
[----:B------:R-:W-:Y:S01]  /*1e30*/  @!P6 IMAD.IADD R85, R85, 0x1, -R0 ;  /* 0x000000015555e824 */ /* 0x000fe200078e0a00 */
[----:B------:R-:W-:Y:S01]  /*1e40*/  LOP3.LUT R0, RZ, R29, RZ, 0x33, !PT ;  /* 0x0000001dff007212 */ /* 0x000fe200078e33ff */
        /* <DEDUP_REMOVED lines=12> */
[----:B0-----:R-:W-:Y:S01]  /*1f10*/  IMAD.MOV.U32 R81, RZ, RZ, R65 ;  /* 0x000000ffff517224 */ /* 0x001fe200078e0041 */
[----:B------:R-:W-:Y:S01]  /*1f20*/  ISETP.NE.AND P6, PT, R28, RZ, PT ;  /* 0x000000ff1c00720c */ /* 0x000fe20003fc5270 */
        /* <DEDUP_REMOVED lines=12> */
[----:B------:R-:W-:Y:S01]  /*1ff0*/  IMAD.MOV.U32 R75, RZ, RZ, R59 ;  /* 0x000000ffff4b7224 */ /* 0x000fe200078e003b */
[----:B------:R-:W-:Y:S01]  /*2000*/  LEA.HI R3, R6, R3, RZ, 0x6 ;  /* 0x0000000306037211 */ /* 0x000fe200078f30ff */
        /* <DEDUP_REMOVED lines=13> */
[----:B------:R-:W-:Y:S01]  /*20e0*/  SHF.R.S32.HI R3, RZ, 0x6, R3 ;  /* 0x00000006ff037819 */ /* 0x000fe20000011403 */
[----:B------:R-:W-:-:S02]  /*20f0*/  IMAD.MOV.U32 R79, RZ, RZ, R63 ;  /* 0x000000ffff4f7224 */ /* 0x000fc400078e003f */
        /* <DEDUP_REMOVED lines=9> */
[----:B------:R-:W-:Y:S01]  /*2190*/  ISETP.NE.AND P1, PT, R29, RZ, PT ;  /* 0x000000ff1d00720c */ /* 0x000fe20003f25270 */
[----:B------:R-:W-:Y:S01]  /*21a0*/  @!P0 IMAD.MOV R69, RZ, RZ, -R69 ;  /* 0x000000ffff458224 */ /* 0x000fe200078e0a45 */
[----:B------:R-:W-:Y:S01]  /*21b0*/  ISETP.GE.AND P0, PT, R20, RZ, PT ;  /* 0x000000ff1400720c */ /* 0x000fe20003f06270 */
[----:B------:R-:W-:Y:S01]  /*21c0*/  IMAD.MOV.U32 R4, RZ, RZ, R87 ;  /* 0x000000ffff047224 */ /* 0x000fe200078e0057 */
[C---:B------:R-:W-:Y:S01]  /*21d0*/  SEL R13, R0.reuse, R13, !P1 ;  /* 0x0000000d000d7207 */ /* 0x040fe20004800000 */
[----:B------:R-:W-:Y:S01]  /*21e0*/  @!P2 IMAD.MOV R71, RZ, RZ, -R71 ;  /* 0x000000ffff47a224 */ /* 0x000fe200078e0a47 */
[C---:B------:R-:W-:Y:S01]  /*21f0*/  SEL R11, R0.reuse, R11, !P1 ;  /* 0x0000000b000b7207 */ /* 0x040fe20004800000 */
[----:B------:R-:W-:Y:S01]  /*2200*/  @!P3 IMAD.MOV R83, RZ, RZ, -R83 ;  /* 0x000000ffff53b224 */ /* 0x000fe200078e0a53 */
[C---:B------:R-:W-:Y:S01]  /*2210*/  SEL R5, R0.reuse, R5, !P1 ;  /* 0x0000000500057207 */ /* 0x040fe20004800000 */
[----:B------:R-:W-:Y:S01]  /*2220*/  @!P4 IMAD.MOV R85, RZ, RZ, -R85 ;  /* 0x000000ffff55c224 */ /* 0x000fe200078e0a55 */
[C---:B------:R-:W-:Y:S01]  /*2230*/  SEL R19, R0.reuse, R19, !P1 ;  /* 0x0000001300137207 */ /* 0x040fe20004800000 */
[----:B------:R-:W-:Y:S01]  /*2240*/  @!P5 IMAD.MOV R67, RZ, RZ, -R67 ;  /* 0x000000ffff43d224 */ /* 0x000fe200078e0a43 */
[C---:B------:R-:W-:Y:S01]  /*2250*/  SEL R9, R0.reuse, R9, !P1 ;  /* 0x0000000900097207 */ /* 0x040fe20004800000 */
[----:B------:R-:W-:Y:S01]  /*2260*/  IMAD R13, R13, UR4, RZ ;  /* 0x000000040d0d7c24 */ /* 0x000fe2000f8e02ff */
        /* <DEDUP_REMOVED lines=30> */
[----:B------:R-:W-:Y:S01]  /*2450*/  SEL R114, R0, R55, !P1 ;  /* 0x0000003700727207 */ /* 0x000fe20004800000 */
[----:B------:R-:W-:Y:S01]  /*2460*/  IMAD R100, R100, UR4, RZ ;  /* 0x0000000464647c24 */ /* 0x000fe2000f8e02ff */
[----:B------:R-:W-:Y:S01]  /*2470*/  SEL R120, R0, R7, !P1 ;  /* 0x0000000700787207 */ /* 0x000fe20004800000 */
[----:B------:R-:W-:Y:S01]  /*2480*/  IMAD R110, R110, UR4, RZ ;  /* 0x000000046e6e7c24 */ /* 0x000fe2000f8e02ff */
[----:B------:R-:W-:Y:S01]  /*2490*/  SEL R123, R0, R75, !P1 ;  /* 0x0000004b007b7207 */ /* 0x000fe20004800000 */
[----:B------:R-:W-:Y:S01]  /*24a0*/  IMAD R114, R114, UR4, RZ ;  /* 0x0000000472727c24 */ /* 0x000fe2000f8e02ff */
[----:B------:R-:W-:Y:S01]  /*24b0*/  SEL R125, R0, R77, !P1 ;  /* 0x0000004d007d7207 */ /* 0x000fe20004800000 */
[----:B------:R-:W-:Y:S01]  /*24c0*/  IMAD R120, R120, UR4, RZ ;  /* 0x0000000478787c24 */ /* 0x000fe2000f8e02ff */
[C---:B------:R-:W-:Y:S01]  /*24d0*/  SEL R30, R0.reuse, R79, !P1 ;  /* 0x0000004f001e7207 */ /* 0x040fe20004800000 */
[----:B------:R-:W-:Y:S01]  /*24e0*/  IMAD R61, R61, UR4, RZ ;  /* 0x000000043d3d7c24 */ /* 0x000fe2000f8e02ff */
[C---:B------:R-:W-:Y:S01]  /*24f0*/  SEL R29, R0.reuse, R81, !P1 ;  /* 0x00000051001d7207 */ /* 0x040fe20004800000 */
[----:B------:R-:W-:Y:S01]  /*2500*/  IMAD R35, R25, UR4, RZ ;  /* 0x0000000419237c24 */ /* 0x000fe2000f8e02ff */
[----:B------:R-:W-:Y:S01]  /*2510*/  SEL R69, R0, R69, !P1 ;  /* 0x0000004500457207 */ /* 0x000fe20004800000 */
        /* <DEDUP_REMOVED lines=11> */
[----:B------:R-:W-:Y:S01]  /*25d0*/  SHF.R.S32.HI R18, RZ, 0x1f, R13 ;  /* 0x0000001fff127819 */ /* 0x000fe2000001140d */
[----:B------:R-:W-:Y:S01]  /*25e0*/  IMAD R125, R125, UR4, RZ ;  /* 0x000000047d7d7c24 */ /* 0x000fe2000f8e02ff */
[----:B------:R-:W-:Y:S01]  /*25f0*/  IADD3 R8, P2, R13, UR8, RZ ;  /* 0x000000080d087c10 */ /* 0x000fe2000ff5e0ff */
[----:B------:R-:W-:Y:S01]  /*2600*/  IMAD R5, R0, UR4, RZ ;  /* 0x0000000400057c24 */ /* 0x000fe2000f8e02ff */
[----:B------:R-:W-:Y:S01]  /*2610*/  @!P6 LOP3.LUT R4, RZ, R28, RZ, 0x33, !PT ;  /* 0x0000001cff04e212 */ /* 0x000fe200078e33ff */
[----:B------:R-:W-:Y:S01]  /*2620*/  IMAD R28, R69, UR4, RZ ;  /* 0x00000004451c7c24 */ /* 0x000fe2000f8e02ff */
[----:B------:R-:W-:Y:S01]  /*2630*/  SHF.R.S32.HI R16, RZ, 0x1f, R11 ;  /* 0x0000001fff107819 */ /* 0x000fe2000001140b */
[----:B------:R-:W-:Y:S01]  /*2640*/  IMAD R25, R83, UR4, RZ ;  /* 0x0000000453197c24 */ /* 0x000fe2000f8e02ff */
[----:B------:R-:W-:Y:S01]  /*2650*/  IADD3 R7, P3, R11, UR8, RZ ;  /* 0x000000080b077c10 */ /* 0x000fe2000ff7e0ff */
[----:B------:R-:W-:Y:S01]  /*2660*/  IMAD R24, R24, UR4, RZ ;  /* 0x0000000418187c24 */ /* 0x000fe2000f8e02ff */
[----:B------:R-:W-:Y:S01]  /*2670*/  SHF.R.S32.HI R12, RZ, 0x1f, R6 ;  /* 0x0000001fff0c7819 */ /* 0x000fe20000011406 */
[----:B------:R-:W0:Y:S01]  /*2680*/  LDC R47, c[0x0][0x238] ;  /* 0x00008e00ff2f7b82 */ /* 0x000e220000000800 */
[----:B------:R-:W-:Y:S01]  /*2690*/  IADD3 R0, P5, R6, UR8, RZ ;  /* 0x0000000806007c10 */ /* 0x000fe2000ffbe0ff */
[----:B------:R-:W-:Y:S01]  /*26a0*/  IMAD R4, R4, UR5, RZ ;  /* 0x0000000504047c24 */ /* 0x000fe2000f8e02ff */
[----:B------:R-:W-:Y:S01]  /*26b0*/  SHF.R.S32.HI R56, RZ, 0x1f, R19 ;  /* 0x0000001fff387819 */ /* 0x000fe20000011413 */
[----:B------:R-:W-:Y:S01]  /*26c0*/  UIADD3 UR4, UR12, 0x4000, URZ ;  /* 0x000040000c047890 */ /* 0x000fe2000fffe03f */
[----:B------:R-:W-:Y:S01]  /*26d0*/  IADD3 R11, P6, R19, UR8, RZ ;  /* 0x00000008130b7c10 */ /* 0x000fe2000ffde0ff */
[----:B------:R-:W-:Y:S01]  /*26e0*/  ULDC UR5, c[0x0][0x23c] ;  /* 0x00008f0000057ab9 */ /* 0x000fe20000000800 */
[----:B------:R-:W-:Y:S01]  /*26f0*/  IADD3.X R18, R18, UR9, RZ, P2, !PT ;  /* 0x0000000912127c10 */ /* 0x000fe200097fe4ff */
[----:B------:R-:W-:Y:S01]  /*2700*/  USHF.R.U32.HI UR4, URZ, 0x4, UR4 ;  /* 0x000000043f047899 */ /* 0x000fe20008011604 */
[----:B------:R-:W-:-:S02]  /*2710*/  SHF.R.S32.HI R14, RZ, 0x1f, R9 ;  /* 0x0000001fff0e7819 */ /* 0x000fc40000011409 */
[----:B------:R-:W-:Y:S02]  /*2720*/  CS2R R38, SRZ ;  /* 0x0000000000267805 */ /* 0x000fe4000001ff00 */
[----:B------:R-:W-:Y:S01]  /*2730*/  IADD3 R6, P4, R9, UR8, RZ ;  /* 0x0000000809067c10 */ /* 0x000fe2000ff9e0ff */
[----:B------:R-:W-:Y:S01]  /*2740*/  USGXT.U32 UR4, UR4, 0xe ;  /* 0x0000000e0404789a */ /* 0x000fe20008000000 */
[----:B------:R-:W-:Y:S02]  /*2750*/  SHF.R.S32.HI R64, RZ, 0x1f, R36 ;  /* 0x0000001fff407819 */ /* 0x000fe40000011424 */
[----:B------:R-:W-:Y:S02]  /*2760*/  CS2R R40, SRZ ;  /* 0x0000000000287805 */ /* 0x000fe4000001ff00 */
[----:B------:R-:W-:Y:S02]  /*2770*/  IADD3 R19, P2, R36, UR8, RZ ;  /* 0x0000000824137c10 */ /* 0x000fe4000ff5e0ff */
[----:B------:R-:W-:-:S02]  /*2780*/  CS2R R36, SRZ ;  /* 0x0000000000247805 */ /* 0x000fc4000001ff00 */
[----:B------:R-:W-:Y:S01]  /*2790*/  SHF.R.S32.HI R20, RZ, 0x1f, R15 ;  /* 0x0000001fff147819 */ /* 0x000fe2000001140f */
[----:B------:R-:W-:Y:S01]  /*27a0*/  USHF.L.U32 UR15, UR5, 0x6, URZ ;  /* 0x00000006050f7899 */ /* 0x000fe2000800063f */
[----:B------:R-:W-:Y:S01]  /*27b0*/  IADD3 R9, P1, R15, UR8, RZ ;  /* 0x000000080f097c10 */ /* 0x000fe2000ff3e0ff */
[----:B------:R-:W-:Y:S01]  /*27c0*/  IMAD R2, R2, UR5, RZ ;  /* 0x0000000502027c24 */ /* 0x000fe2000f8e02ff */
[----:B------:R-:W-:Y:S02]  /*27d0*/  SHF.R.S32.HI R72, RZ, 0x1f, R65 ;  /* 0x0000001fff487819 */ /* 0x000fe40000011441 */
[----:B------:R-:W-:Y:S02]  /*27e0*/  CS2R R54, SRZ ;  /* 0x0000000000367805 */ /* 0x000fe4000001ff00 */
[----:B------:R-:W-:Y:S01]  /*27f0*/  IADD3.X R64, R64, UR9, RZ, P2, !PT ;  /* 0x0000000940407c10 */ /* 0x000fe200097fe4ff */
[----:B------:R-:W-:Y:S01]  /*2800*/  UMOV UR5, URZ ;  /* 0x0000003f00057c82 */ /* 0x000fe20008000000 */
[----:B------:R-:W-:-:S02]  /*2810*/  SHF.R.S32.HI R66, RZ, 0x1f, R21 ;  /* 0x0000001fff427819 */ /* 0x000fc40000011415 */
[----:B------:R-:W-:Y:S02]  /*2820*/  IADD3.X R20, R20, UR9, RZ, P1, !PT ;  /* 0x0000000914147c10 */ /* 0x000fe40008ffe4ff */
[----:B------:R-:W-:Y:S02]  /*2830*/  IADD3 R65, P2, R65, UR8, RZ ;  /* 0x0000000841417c10 */ /* 0x000fe4000ff5e0ff */
[----:B------:R-:W-:Y:S02]  /*2840*/  IADD3 R21, P1, R21, UR8, RZ ;  /* 0x0000000815157c10 */ /* 0x000fe4000ff3e0ff */
[----:B------:R-:W-:Y:S02]  /*2850*/  SHF.R.S32.HI R22, RZ, 0x1f, R17 ;  /* 0x0000001fff167819 */ /* 0x000fe40000011411 */
[----:B------:R-:W-:Y:S02]  /*2860*/  IADD3 R10, P0, R17, UR8, RZ ;  /* 0x00000008110a7c10 */ /* 0x000fe4000ff1e0ff */
[----:B------:R-:W-:-:S02]  /*2870*/  IADD3.X R72, R72, UR9, RZ, P2, !PT ;  /* 0x0000000948487c10 */ /* 0x000fc400097fe4ff */
[----:B------:R-:W-:Y:S02]  /*2880*/  SHF.R.S32.HI R96, RZ, 0x1f, R100 ;  /* 0x0000001fff607819 */ /* 0x000fe40000011464 */
[----:B------:R-:W-:Y:S02]  /*2890*/  IADD3.X R66, R66, UR9, RZ, P1, !PT ;  /* 0x0000000942427c10 */ /* 0x000fe40008ffe4ff */
[----:B------:R-:W-:Y:S02]  /*28a0*/  IADD3 R73, P2, R30, UR8, RZ ;  /* 0x000000081e497c10 */ /* 0x000fe4000ff5e0ff */
[----:B------:R-:W-:Y:S02]  /*28b0*/  SHF.R.S32.HI R67, RZ, 0x1f, R23 ;  /* 0x0000001fff437819 */ /* 0x000fe40000011417 */
[----:B------:R-:W-:Y:S01]  /*28c0*/  IADD3.X R22, R22, UR9, RZ, P0, !PT ;  /* 0x0000000916167c10 */ /* 0x000fe200087fe4ff */
[----:B------:R1:W-:Y:S01]  /*28d0*/  STL [R1+0x4], R73 ;  /* 0x0000044901007387 */ /* 0x0003e20000100800 */
[----:B------:R-:W-:-:S02]  /*28e0*/  IADD3 R100, P1, R100, UR8, RZ ;  /* 0x0000000864647c10 */ /* 0x000fc4000ff3e0ff */
[----:B------:R-:W-:Y:S02]  /*28f0*/  IADD3 R23, P0, R23, UR8, RZ ;  /* 0x0000000817177c10 */ /* 0x000fe4000ff1e0ff */
[----:B------:R-:W-:Y:S02]  /*2900*/  IADD3.X R96, R96, UR9, RZ, P1, !PT ;  /* 0x0000000960607c10 */ /* 0x000fe40008ffe4ff */
[----:B------:R-:W-:Y:S02]  /*2910*/  SHF.R.S32.HI R108, RZ, 0x1f, R110 ;  /* 0x0000001fff6c7819 */ /* 0x000fe4000001146e */
[----:B------:R-:W-:Y:S02]  /*2920*/  IADD3.X R67, R67, UR9, RZ, P0, !PT ;  /* 0x0000000943437c10 */ /* 0x000fe400087fe4ff */
[----:B-1----:R-:W-:Y:S02]  /*2930*/  IADD3 R73, P1, R29, UR8, RZ ;  /* 0x000000081d497c10 */ /* 0x002fe4000ff3e0ff */
[----:B------:R-:W-:-:S02]  /*2940*/  SHF.R.S32.HI R68, RZ, 0x1f, R57 ;  /* 0x0000001fff447819 */ /* 0x000fc40000011439 */
[----:B------:R-:W-:Y:S01]  /*2950*/  IADD3.X R56, R56, UR9, RZ, P6, !PT ;  /* 0x0000000938387c10 */ /* 0x000fe2000b7fe4ff */
[----:B------:R1:W-:Y:S01]  /*2960*/  STL [R1+0xc], R73 ;  /* 0x00000c4901007387 */ /* 0x0003e20000100800 */
[----:B------:R-:W-:Y:S02]  /*2970*/  IADD3 R110, P0, R110, UR8, RZ ;  /* 0x000000086e6e7c10 */ /* 0x000fe4000ff1e0ff */
[----:B------:R-:W-:Y:S02]  /*2980*/  IADD3.X R12, R12, UR9, RZ, P5, !PT ;  /* 0x000000090c0c7c10 */ /* 0x000fe4000affe4ff */
[----:B------:R-:W-:Y:S02]  /*2990*/  IADD3 R57, P6, R57, UR8, RZ ;  /* 0x0000000839397c10 */ /* 0x000fe4000ffde0ff */
[----:B------:R-:W-:Y:S02]  /*29a0*/  SHF.R.S32.HI R58, RZ, 0x1f, R32 ;  /* 0x0000001fff3a7819 */ /* 0x000fe40000011420 */
[----:B------:R-:W-:-:S02]  /*29b0*/  IADD3 R13, P5, R32, UR8, RZ ;  /* 0x00000008200d7c10 */ /* 0x000fc4000ffbe0ff */
[----:B------:R-:W-:Y:S02]  /*29c0*/  CS2R R32, SRZ ;  /* 0x0000000000207805 */ /* 0x000fe4000001ff00 */
        /* <DEDUP_REMOVED lines=12> */
[----:B------:R-:W-:Y:S02]  /*2a90*/  IADD3.X R112, R112, UR9, RZ, P6, !PT ;  /* 0x0000000970707c10 */ /* 0x000fe4000b7fe4ff */
[----:B------:R-:W-:Y:S02]  /*2aa0*/  SHF.R.S32.HI R116, RZ, 0x1f, R120 ;  /* 0x0000001fff747819 */ /* 0x000fe40000011478 */
[----:B------:R-:W-:Y:S02]  /*2ab0*/  IADD3.X R69, R69, UR9, RZ, P5, !PT ;  /* 0x0000000945457c10 */ /* 0x000fe4000affe4ff */
[----:B-1----:R-:W-:Y:S02]  /*2ac0*/  IADD3 R73, P6, R27, UR8, RZ ;  /* 0x000000081b497c10 */ /* 0x002fe4000ffde0ff */
[----:B------:R-:W-:Y:S02]  /*2ad0*/  SHF.R.S32.HI R70, RZ, 0x1f, R61 ;  /* 0x0000001fff467819 */ /* 0x000fe4000001143d */
[----:B------:R-:W-:Y:S01]  /*2ae0*/  IADD3.X R60, R60, UR9, RZ, P4, !PT ;  /* 0x000000093c3c7c10 */ /* 0x000fe2000a7fe4ff */
[----:B------:R1:W-:Y:S01]  /*2af0*/  STL [R1+0x1c], R73 ;  /* 0x00001c4901007387 */ /* 0x0003e20000100800 */
[----:B------:R-:W-:-:S02]  /*2b00*/  IADD3 R120, P5, R120, UR8, RZ ;  /* 0x0000000878787c10 */ /* 0x000fc4000ffbe0ff */
[----:B------:R-:W-:Y:S02]  /*2b10*/  IADD3.X R16, R16, UR9, RZ, P3, !PT ;  /* 0x0000000910107c10 */ /* 0x000fe40009ffe4ff */
[----:B------:R-:W-:Y:S02]  /*2b20*/  IADD3 R61, P4, R61, UR8, RZ ;  /* 0x000000083d3d7c10 */ /* 0x000fe4000ff9e0ff */
[----:B------:R-:W-:Y:S02]  /*2b30*/  SHF.R.S32.HI R62, RZ, 0x1f, R35 ;  /* 0x0000001fff3e7819 */ /* 0x000fe40000011423 */
[----:B------:R-:W-:Y:S02]  /*2b40*/  IADD3 R17, P3, R35, UR8, RZ ;  /* 0x0000000823117c10 */ /* 0x000fe4000ff7e0ff */
[----:B------:R-:W-:Y:S02]  /*2b50*/  CS2R R34, SRZ ;  /* 0x0000000000227805 */ /* 0x000fe4000001ff00 */
[----:B------:R-:W-:-:S02]  /*2b60*/  IADD3.X R116, R116, UR9, RZ, P5, !PT ;  /* 0x0000000974747c10 */ /* 0x000fc4000affe4ff */
[----:B------:R-:W-:Y:S02]  /*2b70*/  SHF.R.S32.HI R121, RZ, 0x1f, R123 ;  /* 0x0000001fff797819 */ /* 0x000fe4000001147b */
[----:B------:R-:W-:Y:S02]  /*2b80*/  IADD3.X R70, R70, UR9, RZ, P4, !PT ;  /* 0x0000000946467c10 */ /* 0x000fe4000a7fe4ff */
[----:B-1----:R-:W-:Y:S02]  /*2b90*/  IADD3 R73, P5, R26, UR8, RZ ;  /* 0x000000081a497c10 */ /* 0x002fe4000ffbe0ff */
        /* <DEDUP_REMOVED lines=9> */
[----:B------:R-:W-:-:S02]  /*2c30*/  IADD3 R125, P3, R125, UR8, RZ ;  /* 0x000000087d7d7c10 */ /* 0x000fc4000ff7e0ff */
[----:B------:R-:W-:Y:S01]  /*2c40*/  SHF.R.S32.HI R31, RZ, 0x1f, R30 ;  /* 0x0000001fff1f7819 */ /* 0x000fe2000001141e */
[----:B------:R1:W-:Y:S01]  /*2c50*/  STL [R1+0x2c], R73 ;  /* 0x00002c4901007387 */ /* 0x0003e20000100800 */
[----:B------:R-:W-:Y:S02]  /*2c60*/  IADD3.X R124, R124, UR9, RZ, P3, !PT ;  /* 0x000000097c7c7c10 */ /* 0x000fe40009ffe4ff */
[----:B------:R-:W-:Y:S02]  /*2c70*/  SHF.R.S32.HI R30, RZ, 0x1f, R29 ;  /* 0x0000001fff1e7819 */ /* 0x000fe4000001141d */
[----:B------:R-:W-:Y:S02]  /*2c80*/  IADD3.X R76, R31, UR9, RZ, P2, !PT ;  /* 0x000000091f4c7c10 */ /* 0x000fe400097fe4ff */
[----:B------:R-:W-:Y:S02]  /*2c90*/  IADD3 R75, P2, R5, UR8, RZ ;  /* 0x00000008054b7c10 */ /* 0x000fe4000ff5e0ff */
[----:B------:R-:W-:-:S02]  /*2ca0*/  SHF.R.S32.HI R29, RZ, 0x1f, R28 ;  /* 0x0000001fff1d7819 */ /* 0x000fc4000001141c */
[----:B-1----:R-:W-:Y:S01]  /*2cb0*/  IADD3 R73, P3, R24, UR8, RZ ;  /* 0x0000000818497c10 */ /* 0x002fe2000ff7e0ff */
[----:B------:R-:W-:Y:S01]  /*2cc0*/  UMOV UR8, 0xfffffffe ;  /* 0xfffffffe00087882 */ /* 0x000fe20000000000 */
[----:B------:R-:W-:Y:S02]  /*2cd0*/  SHF.R.S32.HI R28, RZ, 0x1f, R27 ;  /* 0x0000001fff1c7819 */ /* 0x000fe4000001141b */
[----:B------:R-:W-:Y:S01]  /*2ce0*/  SHF.R.S32.HI R27, RZ, 0x1f, R26 ;  /* 0x0000001fff1b7819 */ /* 0x000fe2000001141a */
[----:B------:R1:W-:Y:S01]  /*2cf0*/  STL [R1+0x34], R73 ;  /* 0x0000344901007387 */ /* 0x0003e20000100800 */
[----:B------:R-:W-:Y:S02]  /*2d00*/  SHF.R.S32.HI R26, RZ, 0x1f, R25 ;  /* 0x0000001fff1a7819 */ /* 0x000fe40000011419 */
[----:B------:R-:W-:Y:S01]  /*2d10*/  SHF.R.S32.HI R25, RZ, 0x1f, R24 ;  /* 0x0000001fff197819 */ /* 0x000fe20000011418 */
[----:B------:R2:W-:Y:S01]  /*2d20*/  STL [R1], R76 ;  /* 0x0000004c01007387 */ /* 0x0005e20000100800 */
[----:B------:R-:W-:-:S03]  /*2d30*/  SHF.R.S32.HI R24, RZ, 0x1f, R5 ;  /* 0x0000001fff187819 */ /* 0x000fc60000011405 */
[----:B------:R3:W-:Y:S01]  /*2d40*/  STL [R1+0x3c], R75 ;  /* 0x00003c4b01007387 */ /* 0x0007e20000100800 */
[----:B-1----:R-:W-:Y:S02]  /*2d50*/  IADD3.X R73, R30, UR9, RZ, P1, !PT ;  /* 0x000000091e497c10 */ /* 0x002fe40008ffe4ff */
[----:B------:R-:W-:Y:S02]  /*2d60*/  CS2R R30, SRZ ;  /* 0x00000000001e7805 */ /* 0x000fe4000001ff00 */
[C---:B------:R-:W-:Y:S02]  /*2d70*/  IADD3 R5, P1, R4.reuse, UR6, RZ ;  /* 0x0000000604057c10 */ /* 0x040fe4000ff3e0ff */
[----:B--2---:R-:W-:Y:S01]  /*2d80*/  IADD3.X R76, R29, UR9, RZ, P0, !PT ;  /* 0x000000091d4c7c10 */ /* 0x004fe200087fe4ff */
[----:B------:R1:W-:Y:S01]  /*2d90*/  STL [R1+0x8], R73 ;  /* 0x0000084901007387 */ /* 0x0003e20000100800 */
[----:B------:R-:W-:Y:S02]  /*2da0*/  LEA.HI.X.SX32 R4, R4, UR7, 0x1, P1 ;  /* 0x0000000704047c11 */ /* 0x000fe400088f0eff */
[----:B---3--:R-:W-:Y:S01]  /*2db0*/  IADD3.X R75, R28, UR9, RZ, P6, !PT ;  /* 0x000000091c4b7c10 */ /* 0x008fe2000b7fe4ff */
[----:B------:R2:W-:Y:S01]  /*2dc0*/  STL [R1+0x10], R76 ;  /* 0x0000104c01007387 */ /* 0x0005e20000100800 */
[----:B------:R-:W-:-:S03]  /*2dd0*/  CS2R R28, SRZ ;  /* 0x00000000001c7805 */ /* 0x000fc6000001ff00 */
[----:B------:R3:W-:Y:S01]  /*2de0*/  STL [R1+0x18], R75 ;  /* 0x0000184b01007387 */ /* 0x0007e20000100800 */
[----:B-1----:R-:W-:Y:S02]  /*2df0*/  IADD3.X R73, R27, UR9, RZ, P5, !PT ;  /* 0x000000091b497c10 */ /* 0x002fe4000affe4ff */
[----:B--2---:R-:W-:-:S03]  /*2e00*/  IADD3.X R76, R26, UR9, RZ, P4, !PT ;  /* 0x000000091a4c7c10 */ /* 0x004fc6000a7fe4ff */
[----:B------:R1:W-:Y:S01]  /*2e10*/  STL [R1+0x20], R73 ;  /* 0x0000204901007387 */ /* 0x0003e20000100800 */
[----:B------:R-:W-:Y:S02]  /*2e20*/  CS2R R26, SRZ ;  /* 0x00000000001a7805 */ /* 0x000fe4000001ff00 */
[----:B---3--:R-:W-:Y:S01]  /*2e30*/  IADD3.X R75, R25, UR9, RZ, P3, !PT ;  /* 0x00000009194b7c10 */ /* 0x008fe20009ffe4ff */
[----:B------:R-:W-:Y:S04]  /*2e40*/  STL [R1+0x28], R76 ;  /* 0x0000284c01007387 */ /* 0x000fe80000100800 */
[----:B------:R0:W-:Y:S01]  /*2e50*/  STL [R1+0x30], R75 ;  /* 0x0000304b01007387 */ /* 0x0001e20000100800 */
[----:B-1----:R-:W-:Y:S02]  /*2e60*/  IADD3.X R73, R24, UR9, RZ, P2, !PT ;  /* 0x0000000918497c10 */ /* 0x002fe400097fe4ff */
[----:B------:R-:W-:Y:S01]  /*2e70*/  CS2R R24, SRZ ;  /* 0x0000000000187805 */ /* 0x000fe2000001ff00 */
[----:B------:R-:W-:-:S02]  /*2e80*/  UMOV UR9, 0x7fffffdf ;  /* 0x7fffffdf00097882 */ /* 0x000fc40000000000 */
[----:B------:R-:W-:Y:S01]  /*2e90*/  UIADD3.64 UR8, UR4, -UR8, URZ ;  /* 0x8000000804087297 */ /* 0x000fe2000fffe03f */
[----:B------:R1:W-:Y:S01]  /*2ea0*/  STL [R1+0x38], R73 ;  /* 0x0000384901007387 */ /* 0x0003e20000100800 */
[-C--:B0-----:R-:W-:Y:S01]  /*2eb0*/  IMAD R75, R50, R47.reuse, RZ ;  /* 0x0000002f324b7224 */ /* 0x081fe200078e02ff */
[----:B------:R-:W-:Y:S01]  /*2ec0*/  CS2R R50, SRZ ;  /* 0x0000000000327805 */ /* 0x000fe2000001ff00 */
[----:B-1----:R-:W-:Y:S02]  /*2ed0*/  IMAD.SHL.U32 R73, R74, 0x8, RZ ;  /* 0x000000084a497824 */ /* 0x002fe400078e00ff */
[-C--:B------:R-:W-:Y:S02]  /*2ee0*/  IMAD R74, R48, R47.reuse, RZ ;  /* 0x0000002f304a7224 */ /* 0x080fe400078e02ff */
[-C--:B------:R-:W-:Y:S01]  /*2ef0*/  IMAD R74, R52, R47.reuse, RZ ;  /* 0x0000002f344a7224 */ /* 0x080fe200078e02ff */
[----:B------:R0:W-:Y:S01]  /*2f00*/  STL [R1+0xdc], R73 ;  /* 0x0000dc4901007387 */ /* 0x0001e20000100800 */
[----:B------:R-:W-:Y:S01]  /*2f10*/  CS2R R52, SRZ ;  /* 0x0000000000347805 */ /* 0x000fe2000001ff00 */
[----:B0-----:R-:W-:Y:S01]  /*2f20*/  IMAD R73, R49, R47, RZ ;  /* 0x0000002f31497224 */ /* 0x001fe200078e02ff */
[----:B------:R-:W-:-:S04]  /*2f30*/  CS2R R48, SRZ ;  /* 0x0000000000307805 */ /* 0x000fc8000001ff00 */
[----:B------:R0:W-:Y:S04]  /*2f40*/  STL [R1+0x54], R73 ;  /* 0x0000544901007387 */ /* 0x0001e80000100800 */
[----:B------:R1:W-:Y:S04]  /*2f50*/  STL [R1+0x50], R75 ;  /* 0x0000504b01007387 */ /* 0x0003e80000100800 */
[----:B------:R2:W-:Y:S01]  /*2f60*/  STL [R1+0x4c], R74 ;  /* 0x00004c4a01007387 */ /* 0x0005e20000100800 */
[-C--:B0-----:R-:W-:Y:S01]  /*2f70*/  IMAD R73, R43, R47.reuse, RZ ;  /* 0x0000002f2b497224 */ /* 0x081fe200078e02ff */
[----:B------:R-:W-:Y:S01]  /*2f80*/  CS2R R42, SRZ ;  /* 0x00000000002a7805 */ /* 0x000fe2000001ff00 */
[----:B------:R-:W-:-:S02]  /*2f90*/  IMAD R73, R46, R47, RZ ;  /* 0x0000002f2e497224 */ /* 0x000fc400078e02ff */
[-C--:B-1----:R-:W-:Y:S02]  /*2fa0*/  IMAD R75, R44, R47.reuse, RZ ;  /* 0x0000002f2c4b7224 */ /* 0x082fe400078e02ff */
[----:B--2---:R-:W-:-:S03]  /*2fb0*/  IMAD R74, R45, R47, RZ ;  /* 0x0000002f2d4a7224 */ /* 0x004fc600078e02ff */
[----:B------:R0:W-:Y:S01]  /*2fc0*/  STL [R1+0x48], R75 ;  /* 0x0000484b01007387 */ /* 0x0001e20000100800 */
[----:B------:R-:W-:Y:S02]  /*2fd0*/  CS2R R44, SRZ ;  /* 0x00000000002c7805 */ /* 0x000fe4000001ff00 */
[----:B------:R-:W-:Y:S01]  /*2fe0*/  CS2R R46, SRZ ;  /* 0x00000000002e7805 */ /* 0x000fe2000001ff00 */
[----:B------:R0:W-:Y:S04]  /*2ff0*/  STL [R1+0x44], R74 ;  /* 0x0000444a01007387 */ /* 0x0001e80000100800 */
[----:B------:R0:W-:Y:S02]  /*3000*/  STL [R1+0x40], R73 ;  /* 0x0000404901007387 */ /* 0x0001e40000100800 */
.L_x_2:
[----:B0-----:R-:W0:Y:S01]  /*3010*/  S2R R73, SR_TID.X ;  /* 0x0000000000497919 */ /* 0x001e220000002100 */
[----:B------:R-:W1:Y:S01]  /*3020*/  LDC R79, c[0x0][0x238] ;  /* 0x00008e00ff4f7b82 */ /* 0x000e620000000800 */
[----:B------:R-:W2:Y:S01]  /*3030*/  S2R R81, SR_TID.X ;  /* 0x0000000000517919 */ /* 0x000ea20000002100 */
[----:B------:R-:W-:Y:S01]  /*3040*/  PRMT R75, RZ, 0x7610, R75 ;  /* 0x00007610ff4b7816 */ /* 0x000fe2000000004b */
[----:B------:R-:W3:Y:S04]  /*3050*/  LDL R80, [R1+0x40] ;  /* 0x0000400001507983 */ /* 0x000ee80000100800 */
[----:B------:R-:W4:Y:S01]  /*3060*/  LDL R118, [R1+0x50] ;  /* 0x0000500001767983 */ /* 0x000f220000100800 */
[----:B0-----:R-:W-:Y:S02]  /*3070*/  SHF.R.U32.HI R78, RZ, 0x6, R73 ;  /* 0x00000006ff4e7819 */ /* 0x001fe40000011649 */
[----:B--2---:R-:W-:-:S02]  /*3080*/  SHF.R.U32.HI R119, RZ, 0x6, R81 ;  /* 0x00000006ff777819 */ /* 0x004fc40000011651 */
[----:B------:R-:W-:Y:S02]  /*3090*/  SGXT.U32 R78, R78, 0x3 ;  /* 0x000000034e4e781a */ /* 0x000fe40000000000 */
[----:B------:R-:W-:Y:S02]  /*30a0*/  SGXT.U32 R119, R119, 0x3 ;  /* 0x000000037777781a */ /* 0x000fe40000000000 */
[----:B------:R-:W-:Y:S01]  /*30b0*/  LEA.HI R73, R81, 0x8, RZ, 0x1a ;  /* 0x0000000851497811 */ /* 0x000fe200078fd0ff */
[----:B-1----:R-:W-:Y:S01]  /*30c0*/  IMAD R78, R78, R79, RZ ;  /* 0x0000004f4e4e7224 */ /* 0x002fe200078e02ff */
[----:B------:R-:W-:-:S04]  /*30d0*/  ISETP.GE.AND P0, PT, R119, UR13, PT ;  /* 0x0000000d77007c0c */ /* 0x000fc8000bf06270 */
[----:B------:R-:W-:-:S04]  /*30e0*/  IADD3 R76, P1, R78, R5, RZ ;  /* 0x000000054e4c7210 */ /* 0x000fc80007f3e0ff */
[----:B------:R-:W-:-:S05]  /*30f0*/  LEA.HI.X.SX32 R77, R78, R4, 0x1, P1 ;  /* 0x000000044e4d7211 */ /* 0x000fca00008f0eff */
[----:B------:R3:W2:Y:S04]  /*3100*/  @!P0 LDG.E.U8 R75, desc[UR16][R76.64] ;  /* 0x000000104c4b8981 */ /* 0x0006a8000c1e1100 */
[----:B------:R-:W5:Y:S01]  /*3110*/  LDL R77, [R1+0x4c] ;  /* 0x00004c00014d7983 */ /* 0x000f620000100800 */
[----:B------:R-:W-:Y:S02]  /*3120*/  ISETP.GE.AND P1, PT, R73, UR13, PT ;  /* 0x0000000d49007c0c */ /* 0x000fe4000bf26270 */
[----:B------:R-:W-:Y:S02]  /*3130*/  PRMT R74, RZ, 0x7610, R74 ;  /* 0x00007610ff4a7816 */ /* 0x000fe4000000004a */
[----:B-----5:R-:W-:-:S04]  /*3140*/  IADD3 R78, P0, R77, R5, RZ ;  /* 0x000000054d4e7210 */ /* 0x020fc80007f1e0ff */
[----:B------:R-:W-:Y:S02]  /*3150*/  LEA.HI.X.SX32 R79, R77, R4, 0x1, P0 ;  /* 0x000000044d4f7211 */ /* 0x000fe400000f0eff */
[----:B---3--:R-:W-:-:S03]  /*3160*/  IADD3 R76, P0, R80, R5, RZ ;  /* 0x00000005504c7210 */ /* 0x008fc60007f1e0ff */
[----:B------:R4:W3:Y:S01]  /*3170*/  @!P1 LDG.E.U8 R74, desc[UR16][R78.64] ;  /* 0x000000104e4a9981 */ /* 0x0008e2000c1e1100 */
[----:B------:R-:W-:Y:S02]  /*3180*/  LEA.HI.X.SX32 R77, R80, R4, 0x1, P0 ;  /* 0x00000004504d7211 */ /* 0x000fe400000f0eff */
[----:B------:R-:W0:Y:S01]  /*3190*/  S2R R80, SR_TID.X ;  /* 0x0000000000507919 */ /* 0x000e220000002100 */
[----:B----4-:R-:W-:-:S04]  /*31a0*/  IADD3 R78, P0, R118, R5, RZ ;  /* 0x00000005764e7210 */ /* 0x010fc80007f1e0ff */
[----:B------:R-:W-:Y:S02]  /*31b0*/  LEA.HI.X.SX32 R79, R118, R4, 0x1, P0 ;  /* 0x00000004764f7211 */ /* 0x000fe400000f0eff */
[----:B------:R-:W1:Y:S01]  /*31c0*/  LDC R118, c[0x0][0x238] ;  /* 0x00008e00ff767b82 */ /* 0x000e620000000800 */
[----:B0-----:R-:W-:-:S05]  /*31d0*/  LEA.HI R80, R80, 0x38, RZ, 0x1a ;  /* 0x0000003850507811 */ /* 0x001fca00078fd0ff */
[----:B-1----:R-:W-:Y:S02]  /*31e0*/  IMAD R80, R80, R118, RZ ;  /* 0x0000007650507224 */ /* 0x002fe400078e02ff */
[----:B------:R-:W4:Y:S01]  /*31f0*/  LDL R118, [R1+0x54] ;  /* 0x0000540001767983 */ /* 0x000f220000100800 */
[----:B------:R-:W-:-:S04]  /*3200*/  LOP3.LUT R73, R119, 0x10, RZ, 0xfc, !PT ;  /* 0x0000001077497812 */ /* 0x000fc800078efcff */
[----:B------:R-:W-:Y:S02]  /*3210*/  ISETP.GE.AND P2, PT, R73, UR13, PT ;  /* 0x0000000d49007c0c */ /* 0x000fe4000bf46270 */
[----:B------:R-:W-:-:S11]  /*3220*/  PRMT R73, RZ, 0x7610, R73 ;  /* 0x00007610ff497816 */ /* 0x000fd60000000049 */
[----:B------:R0:W5:Y:S02]  /*3230*/  @!P2 LDG.E.U8 R73, desc[UR16][R76.64] ;  /* 0x000000104c49a981 */ /* 0x000164000c1e1100 */
[----:B0-----:R-:W-:-:S04]  /*3240*/  LEA.HI R76, R81, 0x18, RZ, 0x1a ;  /* 0x00000018514c7811 */ /* 0x001fc800078fd0ff */
[----:B------:R-:W-:Y:S02]  /*3250*/  ISETP.GE.AND P2, PT, R76, UR13, PT ;  /* 0x0000000d4c007c0c */ /* 0x000fe4000bf46270 */
[C---:B------:R-:W-:Y:S02]  /*3260*/  LEA.HI R76, R81.reuse, 0x28, RZ, 0x1a ;  /* 0x00000028514c7811 */ /* 0x040fe400078fd0ff */
[----:B------:R-:W-:Y:S02]  /*3270*/  PRMT R106, RZ, 0x7610, R106 ;  /* 0x00007610ff6a7816 */ /* 0x000fe4000000006a */
[----:B------:R-:W-:Y:S02]  /*3280*/  ISETP.GE.AND P3, PT, R76, UR13, PT ;  /* 0x0000000d4c007c0c */ /* 0x000fe4000bf66270 */
[----:B------:R-:W-:-:S04]  /*3290*/  LEA.HI R76, R81, 0x38, RZ, 0x1a ;  /* 0x00000038514c7811 */ /* 0x000fc800078fd0ff */
[----:B------:R-:W-:Y:S01]  /*32a0*/  ISETP.GE.AND P4, PT, R76, UR13, PT ;  /* 0x0000000d4c007c0c */ /* 0x000fe2000bf86270 */
[----:B------:R0:W5:Y:S01]  /*32b0*/  @!P2 LDG.E.U8 R106, desc[UR16][R78.64] ;  /* 0x000000104e6aa981 */ /* 0x000162000c1e1100 */
[----:B------:R-:W-:Y:S02]  /*32c0*/  PRMT R102, RZ, 0x7610, R102 ;  /* 0x00007610ff667816 */ /* 0x000fe40000000066 */
[----:B------:R-:W-:Y:S02]  /*32d0*/  PRMT R104, RZ, 0x7610, R104 ;  /* 0x00007610ff687816 */ /* 0x000fe40000000068 */
[----:B0-----:R-:W-:-:S04]  /*32e0*/  IADD3 R78, P0, R80, R5, RZ ;  /* 0x00000005504e7210 */ /* 0x001fc80007f1e0ff */
[----:B------:R-:W-:-:S05]  /*32f0*/  LEA.HI.X.SX32 R79, R80, R4, 0x1, P0 ;  /* 0x00000004504f7211 */ /* 0x000fca00000f0eff */
[----:B------:R-:W5:Y:S04]  /*3300*/  @!P4 LDG.E.U8 R102, desc[UR16][R78.64] ;  /* 0x000000104e66c981 */ /* 0x000f68000c1e1100 */
[----:B------:R-:W2:Y:S04]  /*3310*/  LDL R78, [R1+0x44] ;  /* 0x00004400014e7983 */ /* 0x000ea80000100800 */
[----:B------:R-:W3:Y:S01]  /*3320*/  LDL R79, [R1+0x3c] ;  /* 0x00003c00014f7983 */ /* 0x000ee20000100800 */
[----:B----4-:R-:W-:-:S04]  /*3330*/  IADD3 R76, P1, R118, R5, RZ ;  /* 0x00000005764c7210 */ /* 0x010fc80007f3e0ff */
[----:B------:R-:W-:-:S05]  /*3340*/  LEA.HI.X.SX32 R77, R118, R4, 0x1, P1 ;  /* 0x00000004764d7211 */ /* 0x000fca00008f0eff */
[----:B------:R0:W4:Y:S04]  /*3350*/  @!P3 LDG.E.U8 R104, desc[UR16][R76.64] ;  /* 0x000000104c68b981 */ /* 0x000128000c1e1100 */
[----:B------:R-:W5:Y:S01]  /*3360*/  LDL R77, [R1+0x48] ;  /* 0x00004800014d7983 */ /* 0x000f620000100800 */
[C---:B------:R-:W-:Y:S02]  /*3370*/  LOP3.LUT R80, R119.reuse, 0x20, RZ, 0xfc, !PT ;  /* 0x0000002077507812 */ /* 0x040fe400078efcff */
[----:B0-----:R-:W-:Y:S02]  /*3380*/  LOP3.LUT R76, R119, 0x30, RZ, 0xfc, !PT ;  /* 0x00000030774c7812 */ /* 0x001fe400078efcff */
[----:B------:R-:W-:Y:S02]  /*3390*/  ISETP.GE.AND P3, PT, R80, UR13, PT ;  /* 0x0000000d50007c0c */ /* 0x000fe4000bf66270 */
[----:B------:R-:W-:-:S02]  /*33a0*/  ISETP.GE.AND P4, PT, R76, UR13, PT ;  /* 0x0000000d4c007c0c */ /* 0x000fc4000bf86270 */
[----:B------:R-:W-:Y:S02]  /*33b0*/  LOP3.LUT R118, R81, 0x3f, RZ, 0xc0, !PT ;  /* 0x0000003f51767812 */ /* 0x000fe400078ec0ff */
[----:B------:R-:W-:Y:S01]  /*33c0*/  PRMT R98, RZ, 0x7610, R98 ;  /* 0x00007610ff627816 */ /* 0x000fe20000000062 */
[----:B------:R0:W-:Y:S01]  /*33d0*/  STL [R1+0xe4], R5 ;  /* 0x0000e40501007387 */ /* 0x0001e20000100800 */
[CC--:B--2---:R-:W-:Y:S02]  /*33e0*/  IADD3 R76, P0, R78.reuse, R5.reuse, RZ ;  /* 0x000000054e4c7210 */ /* 0x0c4fe40007f1e0ff */
[----:B-----5:R-:W-:Y:S01]  /*33f0*/  IADD3 R80, P1, R77, R5, RZ ;  /* 0x000000054d507210 */ /* 0x020fe20007f3e0ff */
[----:B------:R-:W-:Y:S01]  /*3400*/  IMAD.MOV.U32 R81, RZ, RZ, R77 ;  /* 0x000000ffff517224 */ /* 0x000fe200078e004d */
[----:B------:R-:W-:Y:S01]  /*3410*/  LEA.HI.X.SX32 R77, R78, R4, 0x1, P0 ;  /* 0x000000044e4d7211 */ /* 0x000fe200000f0eff */
[----:B0-----:R-:W2:Y:S01]  /*3420*/  LDL.LU R5, [R1+0x2c] ;  /* 0x00002c0001057983 */ /* 0x001ea20000300800 */
[----:B---3--:R-:W-:-:S03]  /*3430*/  IADD3 R78, P2, R2, R79, RZ ;  /* 0x0000004f024e7210 */ /* 0x008fc60007f5e0ff */
[----:B------:R-:W3:Y:S04]  /*3440*/  LDL R79, [R1+0x38] ;  /* 0x00003800014f7983 */ /* 0x000ee80000100800 */
[----:B------:R0:W-:Y:S04]  /*3450*/  STL [R1+0xe0], R4 ;  /* 0x0000e00401007387 */ /* 0x0001e80000100800 */
[----:B------:R1:W5:Y:S04]  /*3460*/  @!P3 LDG.E.U8 R98, desc[UR16][R76.64] ;  /* 0x000000104c62b981 */ /* 0x000368000c1e1100 */
[----:B------:R-:W1:Y:S01]  /*3470*/  LDL R77, [R1+0x34] ;  /* 0x00003400014d7983 */ /* 0x000e620000100800 */
[----:B------:R-:W-:-:S02]  /*3480*/  PRMT R97, RZ, 0x7610, R97 ;  /* 0x00007610ff617816 */ /* 0x000fc40000000061 */
[----:B------:R-:W-:-:S05]  /*3490*/  LEA.HI.X.SX32 R81, R81, R4, 0x1, P1 ;  /* 0x0000000451517211 */ /* 0x000fca00008f0eff */
[----:B------:R4:W5:Y:S01]  /*34a0*/  @!P4 LDG.E.U8 R97, desc[UR16][R80.64] ;  /* 0x000000105061c981 */ /* 0x000962000c1e1100 */
[----:B------:R-:W-:Y:S02]  /*34b0*/  ISETP.GE.AND P0, PT, R118, UR13, PT ;  /* 0x0000000d76007c0c */ /* 0x000fe4000bf06270 */
[----:B0-----:R-:W-:Y:S02]  /*34c0*/  SHF.R.S32.HI R4, RZ, 0x1f, R2 ;  /* 0x0000001fff047819 */ /* 0x001fe40000011402 */
[----:B------:R-:W-:Y:S01]  /*34d0*/  PRMT R95, RZ, 0x7610, R95 ;  /* 0x00007610ff5f7816 */ /* 0x000fe2000000005f */
[----:B------:R-:W5:Y:S01]  /*34e0*/  LDL R81, [R1+0x28] ;  /* 0x0000280001517983 */ /* 0x000f620000100800 */
[----:B------:R-:W-:Y:S01]  /*34f0*/  BAR.SYNC.DEFER_BLOCKING 0x0 ;  /* 0x0000000000007b1d */ /* 0x000fe20000010000 */
[----:B---3--:R-:W-:-:S06]  /*3500*/  IMAD.X R79, R4, 0x1, R79, P2 ;  /* 0x00000001044f7824 */ /* 0x008fcc00010e064f */
[----:B------:R0:W3:Y:S04]  /*3510*/  @!P0 LDG.E.U8 R95, desc[UR16][R78.64] ;  /* 0x000000104e5f8981 */ /* 0x0000e8000c1e1100 */
[----:B------:R-:W0:Y:S01]  /*3520*/  LDL R79, [R1+0x24] ;  /* 0x00002400014f7983 */ /* 0x000e220000100800 */
[----:B-1----:R-:W-:-:S03]  /*3530*/  IADD3 R76, P1, R2, R77, RZ ;  /* 0x0000004d024c7210 */ /* 0x002fc60007f3e0ff */
[----:B------:R-:W4:Y:S01]  /*3540*/  LDL R77, [R1+0x30] ;  /* 0x00003000014d7983 */ /* 0x000f220000100800 */
[----:B------:R-:W-:Y:S02]  /*3550*/  PRMT R94, RZ, 0x7610, R94 ;  /* 0x00007610ff5e7816 */ /* 0x000fe4000000005e */
[----:B------:R-:W-:Y:S01]  /*3560*/  PRMT R93, RZ, 0x7610, R93 ;  /* 0x00007610ff5d7816 */ /* 0x000fe2000000005d */
[----:B--2---:R1:W-:Y:S01]  /*3570*/  STL [R1+0xe8], R5 ;  /* 0x0000e80501007387 */ /* 0x0043e20000100800 */
[----:B----4-:R-:W-:Y:S01]  /*3580*/  IMAD.X R77, R4, 0x1, R77, P1 ;  /* 0x00000001044d7824 */ /* 0x010fe200008e064d */
[----:B------:R-:W-:-:S04]  /*3590*/  IADD3 R80, P1, R2, R5, RZ ;  /* 0x0000000502507210 */ /* 0x000fc80007f3e0ff */
[----:B------:R2:W4:Y:S01]  /*35a0*/  @!P0 LDG.E.U8 R94, desc[UR16][R76.64] ;  /* 0x000000104c5e8981 */ /* 0x000522000c1e1100 */
[----:B-----5:R-:W-:Y:S01]  /*35b0*/  IMAD.X R81, R4, 0x1, R81, P1 ;  /* 0x0000000104517824 */ /* 0x020fe200008e0651 */
[----:B0-----:R-:W-:Y:S02]  /*35c0*/  IADD3 R78, P2, R2, R79, RZ ;  /* 0x0000004f024e7210 */ /* 0x001fe40007f5e0ff */
[----:B------:R-:W5:Y:S04]  /*35d0*/  LDL R79, [R1+0x20] ;  /* 0x00002000014f7983 */ /* 0x000f680000100800 */
[----:B------:R0:W4:Y:S04]  /*35e0*/  @!P0 LDG.E.U8 R93, desc[UR16][R80.64] ;  /* 0x00000010505d8981 */ /* 0x000128000c1e1100 */
[----:B------:R-:W2:Y:S04]  /*35f0*/  LDL R77, [R1+0x1c] ;  /* 0x00001c00014d7983 */ /* 0x000ea80000100800 */
[----:B-1----:R-:W3:Y:S04]  /*3600*/  LDL.LU R5, [R1+0x4] ;  /* 0x0000040001057983 */ /* 0x002ee80000300800 */
[----:B------:R-:W4:Y:S04]  /*3610*/  LDL.LU R4, [R1+0x8] ;  /* 0x0000080001047983 */ /* 0x000f280000300800 */
[----:B------:R-:W3:Y:S01]  /*3620*/  LDL R80, [R1+0x18] ;  /* 0x0000180001507983 */ /* 0x000ee20000100800 */
[----:B------:R-:W-:-:S03]  /*3630*/  PRMT R90, RZ, 0x7610, R90 ;  /* 0x00007610ff5a7816 */ /* 0x000fc6000000005a */
[----:B------:R-:W0:Y:S01]  /*3640*/  LDL R81, [R1+0x14] ;  /* 0x0000140001517983 */ /* 0x000e220000100800 */
[----:B--2---:R-:W-:Y:S02]  /*3650*/  IADD3 R76, P1, R2, R77, RZ ;  /* 0x0000004d024c7210 */ /* 0x004fe40007f3e0ff */
[----:B------:R-:W-:-:S05]  /*3660*/  SHF.R.S32.HI R77, RZ, 0x1f, R2 ;  /* 0x0000001fff4d7819 */ /* 0x000fca0000011402 */
[C---:B-----5:R-:W-:Y:S02]  /*3670*/  IMAD.X R79, R77.reuse, 0x1, R79, P2 ;  /* 0x000000014d4f7824 */ /* 0x060fe400010e064f */
[----:B---3--:R-:W-:-:S05]  /*3680*/  IMAD.X R77, R77, 0x1, R80, P1 ;  /* 0x000000014d4d7824 */ /* 0x008fca00008e0650 */
[----:B------:R1:W2:Y:S04]  /*3690*/  @!P0 LDG.E.U8 R90, desc[UR16][R76.64] ;  /* 0x000000104c5a8981 */ /* 0x0002a8000c1e1100 */
[----:B------:R-:W3:Y:S01]  /*36a0*/  LDL R77, [R1+0x10] ;  /* 0x00001000014d7983 */ /* 0x000ee20000100800 */
[----:B------:R-:W-:Y:S02]  /*36b0*/  PRMT R92, RZ, 0x7610, R92 ;  /* 0x00007610ff5c7816 */ /* 0x000fe4000000005c */
[----:B0-----:R-:W-:Y:S02]  /*36c0*/  IADD3 R80, P1, R2, R81, RZ ;  /* 0x0000005102507210 */ /* 0x001fe40007f3e0ff */
[----:B------:R-:W-:Y:S02]  /*36d0*/  SHF.R.S32.HI R81, RZ, 0x1f, R2 ;  /* 0x0000001fff517819 */ /* 0x000fe40000011402 */
[----:B------:R0:W5:Y:S01]  /*36e0*/  @!P0 LDG.E.U8 R92, desc[UR16][R78.64] ;  /* 0x000000104e5c8981 */ /* 0x000162000c1e1100 */
[----:B------:R-:W-:-:S03]  /*36f0*/  PRMT R87, RZ, 0x7610, R87 ;  /* 0x00007610ff577816 */ /* 0x000fc60000000057 */
[----:B------:R-:W0:Y:S01]  /*3700*/  LDL R79, [R1+0xc] ;  /* 0x00000c00014f7983 */ /* 0x000e220000100800 */
[----:B---3--:R-:W-:-:S05]  /*3710*/  IMAD.X R81, R81, 0x1, R77, P1 ;  /* 0x0000000151517824 */ /* 0x008fca00008e064d */
[----:B------:R3:W2:Y:S04]  /*3720*/  @!P0 LDG.E.U8 R87, desc[UR16][R80.64] ;  /* 0x0000001050578981 */ /* 0x0006a8000c1e1100 */
[----:B------:R-:W5:Y:S01]  /*3730*/  LDL R81, [R1] ;  /* 0x0000000001517983 */ /* 0x000f620000100800 */
[----:B-1----:R-:W-:Y:S02]  /*3740*/  SHF.R.S32.HI R77, RZ, 0x1f, R2 ;  /* 0x0000001fff4d7819 */ /* 0x002fe40000011402 */
[C---:B0-----:R-:W-:Y:S02]  /*3750*/  IADD3 R78, P2, R2.reuse, R79, RZ ;  /* 0x0000004f024e7210 */ /* 0x041fe40007f5e0ff */
[----:B------:R-:W-:Y:S02]  /*3760*/  PRMT R82, RZ, 0x7610, R82 ;  /* 0x00007610ff527816 */ /* 0x000fe40000000052 */
[----:B------:R-:W-:Y:S01]  /*3770*/  IADD3 R76, P1, R2, R5, RZ ;  /* 0x00000005024c7210 */ /* 0x000fe20007f3e0ff */
[----:B----4-:R-:W-:Y:S01]  /*3780*/  IMAD.X R79, R77, 0x1, R4, P2 ;  /* 0x000000014d4f7824 */ /* 0x010fe200010e0604 */
[----:B------:R-:W-:-:S04]  /*3790*/  PRMT R83, RZ, 0x7610, R83 ;  /* 0x00007610ff537816 */ /* 0x000fc80000000053 */
[----:B------:R0:W4:Y:S01]  /*37a0*/  @!P0 LDG.E.U8 R82, desc[UR16][R78.64] ;  /* 0x000000104e528981 */ /* 0x000122000c1e1100 */
[----:B---3--:R-:W-:Y:S02]  /*37b0*/  IADD3 R80, P2, R2, R123, RZ ;  /* 0x0000007b02507210 */ /* 0x008fe40007f5e0ff */
[----:B0-----:R-:W-:Y:S02]  /*37c0*/  SHF.R.S32.HI R79, RZ, 0x1f, R2 ;  /* 0x0000001fff4f7819 */ /* 0x001fe40000011402 */
[----:B------:R-:W-:Y:S02]  /*37d0*/  PRMT R85, RZ, 0x7610, R85 ;  /* 0x00007610ff557816 */ /* 0x000fe40000000055 */
[----:B------:R-:W-:Y:S02]  /*37e0*/  PRMT R86, RZ, 0x7610, R86 ;  /* 0x00007610ff567816 */ /* 0x000fe40000000056 */
[----:B------:R-:W-:Y:S02]  /*37f0*/  PRMT R84, RZ, 0x7610, R84 ;  /* 0x00007610ff547816 */ /* 0x000fe40000000054 */
[----:B------:R-:W-:-:S02]  /*3800*/  PRMT R88, RZ, 0x7610, R88 ;  /* 0x00007610ff587816 */ /* 0x000fc40000000058 */
[----:B------:R-:W-:Y:S02]  /*3810*/  PRMT R89, RZ, 0x7610, R89 ;  /* 0x00007610ff597816 */ /* 0x000fe40000000059 */
[----:B------:R-:W-:Y:S02]  /*3820*/  PRMT R91, RZ, 0x7610, R91 ;  /* 0x00007610ff5b7816 */ /* 0x000fe4000000005b */
        /* <DEDUP_REMOVED lines=10> */
[----:B------:R-:W-:Y:S01]  /*38d0*/  PRMT R122, RZ, 0x7610, R122 ;  /* 0x00007610ff7a7816 */ /* 0x000fe2000000007a */
[----:B-----5:R-:W-:Y:S01]  /*38e0*/  IMAD.X R77, R77, 0x1, R81, P1 ;  /* 0x000000014d4d7824 */ /* 0x020fe200008e0651 */
[----:B------:R-:W-:-:S04]  /*38f0*/  IADD3 R78, P1, R2, R125, RZ ;  /* 0x0000007d024e7210 */ /* 0x000fc80007f3e0ff */
[----:B------:R0:W3:Y:S01]  /*3900*/  @!P0 LDG.E.U8 R83, desc[UR16][R76.64] ;  /* 0x000000104c538981 */ /* 0x0000e2000c1e1100 */
[----:B------:R-:W-:-:S05]  /*3910*/  IMAD.X R79, R79, 0x1, R124, P1 ;  /* 0x000000014f4f7824 */ /* 0x000fca00008e067c */
[----:B------:R1:W5:Y:S01]  /*3920*/  @!P0 LDG.E.U8 R85, desc[UR16][R78.64] ;  /* 0x000000104e558981 */ /* 0x000362000c1e1100 */
[----:B0-----:R-:W-:Y:S02]  /*3930*/  SHF.R.S32.HI R77, RZ, 0x1f, R2 ;  /* 0x0000001fff4d7819 */ /* 0x001fe40000011402 */
[----:B------:R-:W-:-:S03]  /*3940*/  IADD3 R76, P1, R2, R120, RZ ;  /* 0x00000078024c7210 */ /* 0x000fc60007f3e0ff */
[C---:B------:R-:W-:Y:S02]  /*3950*/  IMAD.X R81, R77.reuse, 0x1, R121, P2 ;  /* 0x000000014d517824 */ /* 0x040fe400010e0679 */
[----:B------:R-:W-:Y:S01]  /*3960*/  IMAD.X R77, R77, 0x1, R116, P1 ;  /* 0x000000014d4d7824 */ /* 0x000fe200008e0674 */
[----:B-1----:R-:W-:Y:S02]  /*3970*/  IADD3 R78, P1, R2, R114, RZ ;  /* 0x00000072024e7210 */ /* 0x002fe40007f3e0ff */
[----:B------:R-:W5:Y:S04]  /*3980*/  @!P0 LDG.E.U8 R84, desc[UR16][R80.64] ;  /* 0x0000001050548981 */ /* 0x000f68000c1e1100 */
[----:B------:R0:W5:Y:S02]  /*3990*/  @!P0 LDG.E.U8 R86, desc[UR16][R76.64] ;  /* 0x000000104c568981 */ /* 0x000164000c1e1100 */
[----:B0-----:R-:W-:-:S02]  /*39a0*/  SHF.R.S32.HI R77, RZ, 0x1f, R2 ;  /* 0x0000001fff4d7819 */ /* 0x001fc40000011402 */
[----:B------:R-:W-:-:S03]  /*39b0*/  IADD3 R76, P2, R2, R110, RZ ;  /* 0x0000006e024c7210 */ /* 0x000fc60007f5e0ff */
[C---:B------:R-:W-:Y:S01]  /*39c0*/  IMAD.X R79, R77.reuse, 0x1, R112, P1 ;  /* 0x000000014d4f7824 */ /* 0x040fe200008e0670 */
[----:B------:R-:W-:Y:S01]  /*39d0*/  IADD3 R80, P1, R2, R100, RZ ;  /* 0x0000006402507210 */ /* 0x000fe20007f3e0ff */
[----:B------:R-:W-:-:S03]  /*39e0*/  IMAD.X R77, R77, 0x1, R108, P2 ;  /* 0x000000014d4d7824 */ /* 0x000fc600010e066c */
[----:B------:R0:W5:Y:S04]  /*39f0*/  @!P0 LDG.E.U8 R88, desc[UR16][R78.64] ;  /* 0x000000104e588981 */ /* 0x000168000c1e1100 */
[----:B------:R1:W5:Y:S01]  /*3a00*/  @!P0 LDG.E.U8 R89, desc[UR16][R76.64] ;  /* 0x000000104c598981 */ /* 0x000362000c1e1100 */
[----:B0-----:R-:W-:-:S05]  /*3a10*/  SHF.R.S32.HI R79, RZ, 0x1f, R2 ;  /* 0x0000001fff4f7819 */ /* 0x001fca0000011402 */
[----:B------:R-:W-:Y:S01]  /*3a20*/  IMAD.X R81, R79, 0x1, R96, P1 ;  /* 0x000000014f517824 */ /* 0x000fe200008e0660 */
[----:B-1----:R-:W-:-:S04]  /*3a30*/  IADD3 R76, P1, R2, R65, RZ ;  /* 0x00000041024c7210 */ /* 0x002fc80007f3e0ff */
[----:B------:R0:W5:Y:S01]  /*3a40*/  @!P0 LDG.E.U8 R91, desc[UR16][R80.64] ;  /* 0x00000010505b8981 */ /* 0x000162000c1e1100 */
[----:B------:R-:W-:Y:S01]  /*3a50*/  IMAD.X R77, R79, 0x1, R72, P1 ;  /* 0x000000014f4d7824 */ /* 0x000fe200008e0648 */
[----:B------:R-:W-:Y:S02]  /*3a60*/  IADD3 R78, P1, R2, R63, RZ ;  /* 0x0000003f024e7210 */ /* 0x000fe40007f3e0ff */
[----:B0-----:R-:W-:-:S03]  /*3a70*/  PRMT R80, RZ, 0x7610, R80 ;  /* 0x00007610ff507816 */ /* 0x001fc60000000050 */
[----:B------:R-:W-:Y:S01]  /*3a80*/  IMAD.X R79, R79, 0x1, R71, P1 ;  /* 0x000000014f4f7824 */ /* 0x000fe200008e0647 */
[----:B------:R-:W-:Y:S02]  /*3a90*/  PRMT R81, RZ, 0x7610, R81 ;  /* 0x00007610ff517816 */ /* 0x000fe40000000051 */
[----:B------:R0:W5:Y:S04]  /*3aa0*/  @!P0 LDG.E.U8 R80, desc[UR16][R76.64] ;  /* 0x000000104c508981 */ /* 0x000168000c1e1100 */
[----:B------:R1:W5:Y:S01]  /*3ab0*/  @!P0 LDG.E.U8 R81, desc[UR16][R78.64] ;  /* 0x000000104e518981 */ /* 0x000362000c1e1100 */
[----:B0-----:R-:W-:Y:S02]  /*3ac0*/  IADD3 R76, P1, R2, R61, RZ ;  /* 0x0000003d024c7210 */ /* 0x001fe40007f3e0ff */
[----:B------:R-:W-:-:S02]  /*3ad0*/  SHF.R.S32.HI R77, RZ, 0x1f, R2 ;  /* 0x0000001fff4d7819 */ /* 0x000fc40000011402 */
[----:B-1----:R-:W-:-:S03]  /*3ae0*/  PRMT R78, RZ, 0x7610, R78 ;  /* 0x00007610ff4e7816 */ /* 0x002fc6000000004e */
[----:B------:R-:W-:-:S05]  /*3af0*/  IMAD.X R77, R77, 0x1, R70, P1 ;  /* 0x000000014d4d7824 */ /* 0x000fca00008e0646 */
[----:B------:R0:W5:Y:S01]  /*3b00*/  @!P0 LDG.E.U8 R78, desc[UR16][R76.64] ;  /* 0x000000104c4e8981 */ /* 0x000162000c1e1100 */
[----:B------:R-:W-:Y:S02]  /*3b10*/  PRMT R79, RZ, 0x7610, R79 ;  /* 0x00007610ff4f7816 */ /* 0x000fe4000000004f */
[----:B0-----:R-:W-:Y:S02]  /*3b20*/  IADD3 R76, P1, R2, R59, RZ ;  /* 0x0000003b024c7210 */ /* 0x001fe40007f3e0ff */
[----:B------:R-:W-:-:S05]  /*3b30*/  SHF.R.S32.HI R77, RZ, 0x1f, R2 ;  /* 0x0000001fff4d7819 */ /* 0x000fca0000011402 */
[----:B------:R-:W-:-:S05]  /*3b40*/  IMAD.X R77, R77, 0x1, R69, P1 ;  /* 0x000000014d4d7824 */ /* 0x000fca00008e0645 */
[----:B------:R0:W5:Y:S02]  /*3b50*/  @!P0 LDG.E.U8 R79, desc[UR16][R76.64] ;  /* 0x000000104c4f8981 */ /* 0x000164000c1e1100 */
        /* <DEDUP_REMOVED lines=36> */
[----:B0-----:R-:W0:Y:S02]  /*3da0*/  S2R R77, SR_TID.X ;  /* 0x00000000004d7919 */ /* 0x001e240000002100 */
[----:B0-----:R-:W-:-:S05]  /*3db0*/  IMAD.SHL.U32 R76, R77, 0x8, RZ ;  /* 0x000000084d4c7824 */ /* 0x001fca00078e00ff */
[----:B------:R-:W-:Y:S02]  /*3dc0*/  LOP3.LUT R76, R76, 0x30, RZ, 0xc0, !PT ;  /* 0x000000304c4c7812 */ /* 0x000fe400078ec0ff */
[----:B------:R-:W-:-:S03]  /*3dd0*/  SHF.R.S32.HI R77, RZ, 0x1f, R2 ;  /* 0x0000001fff4d7819 */ /* 0x000fc60000011402 */
[----:B------:R-:W-:Y:S01]  /*3de0*/  IMAD R118, R118, 0x40, R76 ;  /* 0x0000004076767824 */ /* 0x000fe200078e024c */
[----:B------:R-:W-:-:S05]  /*3df0*/  IADD3 R76, P1, R2, R9, RZ ;  /* 0x00000009024c7210 */ /* 0x000fca0007f3e0ff */
[----:B------:R-:W-:Y:S01]  /*3e00*/  IMAD.X R77, R77, 0x1, R20, P1 ;  /* 0x000000014d4d7824 */ /* 0x000fe200008e0614 */
[----:B------:R-:W-:-:S04]  /*3e10*/  LOP3.LUT R118, R118, R119, RZ, 0xfc, !PT ;  /* 0x0000007776767212 */ /* 0x000fc800078efcff */
[----:B------:R0:W5:Y:S01]  /*3e20*/  @!P0 LDG.E.U8 R117, desc[UR16][R76.64] ;  /* 0x000000104c758981 */ /* 0x000162000c1e1100 */
[----:B------:R-:W-:Y:S02]  /*3e30*/  PRMT R119, RZ, 0x7610, R119 ;  /* 0x00007610ff777816 */ /* 0x000fe40000000077 */
[----:B0-----:R-:W-:Y:S02]  /*3e40*/  IADD3 R76, P1, R2, R8, RZ ;  /* 0x00000008024c7210 */ /* 0x001fe40007f3e0ff */
[----:B------:R-:W-:-:S05]  /*3e50*/  SHF.R.S32.HI R77, RZ, 0x1f, R2 ;  /* 0x0000001fff4d7819 */ /* 0x000fca0000011402 */
[----:B------:R-:W-:Y:S01]  /*3e60*/  IMAD.X R77, R77, 0x1, R18, P1 ;  /* 0x000000014d4d7824 */ /* 0x000fe200008e0612 */
[----:B------:R0:W-:Y:S04]  /*3e70*/  STS.U8 [R118+UR12+0x4000], R75 ;  /* 0x0040004b76007988 */ /* 0x0001e8000800000c */
[----:B------:R1:W5:Y:S01]  /*3e80*/  @!P0 LDG.E.U8 R119, desc[UR16][R76.64] ;  /* 0x000000104c778981 */ /* 0x000362000c1e1100 */
[----:B0-----:R-:W-:Y:S02]  /*3e90*/  SHF.R.S32.HI R75, RZ, 0x1f, R2 ;  /* 0x0000001fff4b7819 */ /* 0x001fe40000011402 */
[----:B-1----:R-:W-:-:S05]  /*3ea0*/  IADD3 R76, P1, R2, R7, RZ ;  /* 0x00000007024c7210 */ /* 0x002fca0007f3e0ff */
[----:B------:R-:W-:Y:S01]  /*3eb0*/  IMAD.X R77, R75, 0x1, R16, P1 ;  /* 0x000000014b4d7824 */ /* 0x000fe200008e0610 */
[----:B------:R0:W-:Y:S04]  /*3ec0*/  STS.U8 [R118+UR12+0x4008], R74 ;  /* 0x0040084a76007988 */ /* 0x0001e8000800000c */
[----:B------:R1:W5:Y:S01]  /*3ed0*/  @!P0 LDG.E.U8 R122, desc[UR16][R76.64] ;  /* 0x000000104c7a8981 */ /* 0x000362000c1e1100 */
[----:B0-----:R-:W-:Y:S02]  /*3ee0*/  IADD3 R74, P1, R2, R6, RZ ;  /* 0x00000006024a7210 */ /* 0x001fe40007f3e0ff */
[----:B-1----:R-:W-:-:S03]  /*3ef0*/  LOP3.LUT R77, R118, 0x10, RZ, 0x3c, !PT ;  /* 0x00000010764d7812 */ /* 0x002fc600078e3cff */
[----:B------:R-:W-:Y:S02]  /*3f00*/  IMAD.X R75, R75, 0x1, R14, P1 ;  /* 0x000000014b4b7824 */ /* 0x000fe400008e060e */
[----:B------:R0:W-:Y:S02]  /*3f10*/  STS.U8 [R77+UR12+0x4000], R73 ;  /* 0x004000494d007988 */ /* 0x0001e4000800000c */
[----:B0-----:R-:W-:-:S06]  /*3f20*/  PRMT R73, RZ, 0x7610, R73 ;  /* 0x00007610ff497816 */ /* 0x001fcc0000000049 */
[----:B------:R0:W5:Y:S01]  /*3f30*/  @!P0 LDG.E.U8 R73, desc[UR16][R74.64] ;  /* 0x000000104a498981 */ /* 0x000162000c1e1100 */
[----:B------:R-:W-:Y:S02]  /*3f40*/  PRMT R76, RZ, 0x7610, R76 ;  /* 0x00007610ff4c7816 */ /* 0x000fe4000000004c */
[----:B0-----:R-:W-:Y:S02]  /*3f50*/  IADD3 R74, P1, R2, R0, RZ ;  /* 0x00000000024a7210 */ /* 0x001fe40007f3e0ff */
[----:B------:R-:W-:-:S05]  /*3f60*/  SHF.R.S32.HI R75, RZ, 0x1f, R2 ;  /* 0x0000001fff4b7819 */ /* 0x000fca0000011402 */
[----:B------:R-:W-:-:S05]  /*3f70*/  IMAD.X R75, R75, 0x1, R12, P1 ;  /* 0x000000014b4b7824 */ /* 0x000fca00008e060c */
[----:B------:R0:W5:Y:S02]  /*3f80*/  @!P0 LDG.E.U8 R76, desc[UR16][R74.64] ;  /* 0x000000104a4c8981 */ /* 0x000164000c1e1100 */
[----:B0-----:R-:W0:Y:S01]  /*3f90*/  S2R R75, SR_TID.X ;  /* 0x00000000004b7919 */ /* 0x001e220000002100 */
[----:B------:R-:W-:-:S04]  /*3fa0*/  USHF.L.U32 UR6, UR14, 0x6, URZ ;  /* 0x000000060e067899 */ /* 0x000fc8000800063f */
[----:B------:R-:W-:-:S04]  /*3fb0*/  ULOP3.LUT UR6, UR6, 0x300, URZ, 0xc0, !UPT ;  /* 0x0000030006067892 */ /* 0x000fc8000f8ec03f */
[----:B------:R-:W-:Y:S01]  /*3fc0*/  ULEA.HI UR6, UR12, UR6, URZ, 0x1c ;  /* 0x000000060c067291 */ /* 0x000fe2000f8fe03f */
[----:B------:R-:W-:-:S03]  /*3fd0*/  LOP3.LUT R74, R118, 0x20, RZ, 0x3c, !PT ;  /* 0x00000020764a7812 */ /* 0x000fc600078e3cff */
[----:B------:R-:W-:Y:S01]  /*3fe0*/  ULOP3.LUT UR6, UR6, 0x3fff, URZ, 0xc0, !UPT ;  /* 0x00003fff06067892 */ /* 0x000fe2000f8ec03f */
[----:B------:R-:W-:Y:S01]  /*3ff0*/  STS.U8 [R77+UR12+0x4008], R106 ;  /* 0x0040086a4d007988 */ /* 0x000fe2000800000c */
[----:B------:R-:W-:Y:S01]  /*4000*/  UMOV UR10, 0xfffffffe ;  /* 0xfffffffe000a7882 */ /* 0x000fe20000000000 */
[----:B------:R-:W-:Y:S01]  /*4010*/  UMOV UR11, 0x7fffffdf ;  /* 0x7fffffdf000b7882 */ /* 0x000fe20000000000 */
[----:B------:R-:W-:Y:S01]  /*4020*/  UMOV UR7, URZ ;  /* 0x0000003f00077c82 */ /* 0x000fe20008000000 */
[----:B------:R-:W-:Y:S01]  /*4030*/  STS.U8 [R74+UR12+0x4000], R98 ;  /* 0x004000624a007988 */ /* 0x000fe2000800000c */
[----:B------:R-:W-:Y:S02]  /*4040*/  UIADD3.64 UR10, UR6, -UR10, URZ ;  /* 0x8000000a060a7297 */ /* 0x000fe4000fffe03f */
[----:B------:R-:W-:Y:S01]  /*4050*/  UMOV UR22, UR6 ;  /* 0x0000000600167c82 */ /* 0x000fe20008000000 */
[----:B------:R0:W-:Y:S01]  /*4060*/  STS.U8 [R74+UR12+0x4008], R104 ;  /* 0x004008684a007988 */ /* 0x0001e2000800000c */
[----:B------:R-:W-:-:S02]  /*4070*/  USHF.R.S32.HI UR6, URZ, 0x1f, UR15 ;  /* 0x0000001f3f067899 */ /* 0x000fc4000801140f */
[----:B------:R-:W-:Y:S02]  /*4080*/  IADD3 R8, P3, R8, UR15, RZ ;  /* 0x0000000f08087c10 */ /* 0x000fe4000ff7e0ff */
[----:B------:R-:W-:Y:S02]  /*4090*/  LOP3.LUT R118, R118, 0x30, RZ, 0x3c, !PT ;  /* 0x0000003076767812 */ /* 0x000fe400078e3cff */
[----:B0-----:R-:W-:-:S04]  /*40a0*/  SHF.R.U32.HI R74, RZ, 0x3, R75 ;  /* 0x00000003ff4a7819 */ /* 0x001fc8000001164b */
[----:B------:R-:W-:Y:S02]  /*40b0*/  LOP3.LUT R74, R74, 0x30, RZ, 0xc0, !PT ;  /* 0x000000304a4a7812 */ /* 0x000fe400078ec0ff */
[----:B------:R-:W-:Y:S01]  /*40c0*/  IADD3.X R18, R18, UR6, RZ, P3, !PT ;  /* 0x0000000612127c10 */ /* 0x000fe20009ffe4ff */
[----:B------:R0:W-:Y:S01]  /*40d0*/  STS.U8 [R118+UR12+0x4008], R102 ;  /* 0x0040086676007988 */ /* 0x0001e2000800000c */
[----:B------:R-:W-:Y:S02]  /*40e0*/  LOP3.LUT R74, R74, 0x1ff, R75, 0x78, !PT ;  /* 0x000001ff4a4a7812 */ /* 0x000fe400078e784b */
[----:B------:R-:W-:Y:S01]  /*40f0*/  IADD3 R19, P3, R19, UR15, RZ ;  /* 0x0000000f13137c10 */ /* 0x000fe2000ff7e0ff */
[----:B------:R-:W5:Y:S04]  /*4100*/  LDL.LU R75, [R1+0x34] ;  /* 0x00003400014b7983 */ /* 0x000f680000300800 */
[----:B------:R1:W-:Y:S01]  /*4110*/  STS.U8 [R118+UR12+0x4000], R97 ;  /* 0x0040006176007988 */ /* 0x0003e2000800000c */
[----:B------:R-:W-:-:S03]  /*4120*/  IADD3.X R64, R64, UR6, RZ, P3, !PT ;  /* 0x0000000640407c10 */ /* 0x000fc60009ffe4ff */
[----:B0-----:R-:W5:Y:S01]  /*4130*/  LDL.LU R102, [R1+0x3c] ;  /* 0x00003c0001667983 */ /* 0x001f620000300800 */
[----:B------:R-:W-:-:S03]  /*4140*/  IADD3 R65, P3, R65, UR15, RZ ;  /* 0x0000000f41417c10 */ /* 0x000fc6000ff7e0ff */
[----:B-1----:R-:W5:Y:S04]  /*4150*/  LDL.LU R118, [R1+0x10] ;  /* 0x0000100001767983 */ /* 0x002f680000300800 */
[----:B------:R-:W5:Y:S04]  /*4160*/  LDL.LU R97, [R1+0x18] ;  /* 0x0000180001617983 */ /* 0x000f680000300800 */
[----:B------:R-:W5:Y:S01]  /*4170*/  LDL.LU R104, [R1+0x20] ;  /* 0x0000200001687983 */ /* 0x000f620000300800 */
[----:B------:R-:W-:-:S03]  /*4180*/  IADD3.X R72, R72, UR6, RZ, P3, !PT ;  /* 0x0000000648487c10 */ /* 0x000fc60009ffe4ff */
[----:B------:R-:W5:Y:S01]  /*4190*/  LDL.LU R98, [R1+0x28] ;  /* 0x0000280001627983 */ /* 0x000f620000300800 */
[----:B------:R-:W-:-:S03]  /*41a0*/  IADD3 R5, P3, R5, UR15, RZ ;  /* 0x0000000f05057c10 */ /* 0x000fc6000ff7e0ff */
[----:B------:R-:W5:Y:S04]  /*41b0*/  LDL.LU R106, [R1+0x30] ;  /* 0x00003000016a7983 */ /* 0x000f680000300800 */
[----:B------:R-:W5:Y:S04]  /*41c0*/  LDL.LU R77, [R1+0x38] ;  /* 0x00003800014d7983 */ /* 0x000f680000300800 */
[----:B------:R0:W-:Y:S04]  /*41d0*/  STS.U8 [R74+UR12], R95 ;  /* 0x0000005f4a007988 */ /* 0x0001e8000800000c */
[----:B------:R1:W-:Y:S04]  /*41e0*/  STS.U8 [R74+UR12+0x200], R94 ;  /* 0x0002005e4a007988 */ /* 0x0003e8000800000c */
[----:B------:R2:W-:Y:S04]  /*41f0*/  STS.U8 [R74+UR12+0x400], R93 ;  /* 0x0004005d4a007988 */ /* 0x0005e8000800000c */
[----:B0-----:R-:W5:Y:S04]  /*4200*/  LDL.LU R95, [R1] ;  /* 0x00000000015f7983 */ /* 0x001f680000300800 */
[----:B-1----:R-:W5:Y:S04]  /*4210*/  LDL.LU R94, [R1+0x24] ;  /* 0x00002400015e7983 */ /* 0x002f680000300800 */
[----:B--2---:R-:W2:Y:S04]  /*4220*/  LDL.LU R93, [R1+0x1c] ;  /* 0x00001c00015d7983 */ /* 0x004ea80000300800 */
[----:B------:R0:W-:Y:S04]  /*4230*/  STS.U8 [R74+UR12+0x600], R92 ;  /* 0x0006005c4a007988 */ /* 0x0001e8000800000c */
[----:B------:R1:W-:Y:S04]  /*4240*/  STS.U8 [R74+UR12+0x800], R90 ;  /* 0x0008005a4a007988 */ /* 0x0003e8000800000c */
[----:B0-----:R-:W2:Y:S04]  /*4250*/  LDL.LU R92, [R1+0x14] ;  /* 0x00001400015c7983 */ /* 0x001ea80000300800 */
[----:B-1----:R-:W2:Y:S04]  /*4260*/  LDL.LU R90, [R1+0xc] ;  /* 0x00000c00015a7983 */ /* 0x002ea80000300800 */
[----:B------:R0:W-:Y:S04]  /*4270*/  STL [R1+0x4], R5 ;  /* 0x0000040501007387 */ /* 0x0001e80000100800 */
[----:B0-----:R-:W2:Y:S01]  /*4280*/  LDL.LU R5, [R1+0xe8] ;  /* 0x0000e80001057983 */ /* 0x001ea20000300800 */
[----:B------:R-:W-:-:S02]  /*4290*/  IADD3 R6, P1, R6, UR15, RZ ;  /* 0x0000000f06067c10 */ /* 0x000fc4000ff3e0ff */
[----:B------:R-:W-:Y:S02]  /*42a0*/  IADD3 R0, P0, R0, UR15, RZ ;  /* 0x0000000f00007c10 */ /* 0x000fe4000ff1e0ff */
[----:B------:R-:W-:Y:S02]  /*42b0*/  IADD3 R9, P4, R9, UR15, RZ ;  /* 0x0000000f09097c10 */ /* 0x000fe4000ff9e0ff */
[----:B------:R-:W-:Y:S02]  /*42c0*/  IADD3 R7, P2, R7, UR15, RZ ;  /* 0x0000000f07077c10 */ /* 0x000fe4000ff5e0ff */
[----:B------:R-:W-:Y:S02]  /*42d0*/  IADD3 R10, P5, R10, UR15, RZ ;  /* 0x0000000f0a0a7c10 */ /* 0x000fe4000ffbe0ff */
[----:B------:R-:W-:Y:S02]  /*42e0*/  IADD3 R11, P6, R11, UR15, RZ ;  /* 0x0000000f0b0b7c10 */ /* 0x000fe4000ffde0ff */
[----:B------:R-:W-:-:S02]  /*42f0*/  IADD3.X R14, R14, UR6, RZ, P1, !PT ;  /* 0x000000060e0e7c10 */ /* 0x000fc40008ffe4ff */
[----:B------:R-:W-:Y:S02]  /*4300*/  IADD3.X R12, R12, UR6, RZ, P0, !PT ;  /* 0x000000060c0c7c10 */ /* 0x000fe400087fe4ff */
[----:B------:R-:W-:Y:S02]  /*4310*/  IADD3 R15, P1, R15, UR15, RZ ;  /* 0x0000000f0f0f7c10 */ /* 0x000fe4000ff3e0ff */
[----:B------:R-:W-:Y:S02]  /*4320*/  IADD3 R13, P0, R13, UR15, RZ ;  /* 0x0000000f0d0d7c10 */ /* 0x000fe4000ff1e0ff */
[----:B------:R-:W-:Y:S02]  /*4330*/  IADD3.X R20, R20, UR6, RZ, P4, !PT ;  /* 0x0000000614147c10 */ /* 0x000fe4000a7fe4ff */
[----:B------:R-:W-:Y:S02]  /*4340*/  IADD3.X R16, R16, UR6, RZ, P2, !PT ;  /* 0x0000000610107c10 */ /* 0x000fe400097fe4ff */
[----:B------:R-:W-:-:S02]  /*4350*/  IADD3 R21, P4, R21, UR15, RZ ;  /* 0x0000000f15157c10 */ /* 0x000fc4000ff9e0ff */
[----:B------:R-:W-:Y:S02]  /*4360*/  IADD3.X R22, R22, UR6, RZ, P5, !PT ;  /* 0x0000000616167c10 */ /* 0x000fe4000affe4ff */
[----:B------:R-:W-:Y:S02]  /*4370*/  IADD3 R17, P2, R17, UR15, RZ ;  /* 0x0000000f11117c10 */ /* 0x000fe4000ff5e0ff */
[----:B------:R-:W-:Y:S02]  /*4380*/  IADD3 R23, P5, R23, UR15, RZ ;  /* 0x0000000f17177c10 */ /* 0x000fe4000ffbe0ff */
[----:B------:R-:W-:Y:S02]  /*4390*/  IADD3.X R56, R56, UR6, RZ, P6, !PT ;  /* 0x0000000638387c10 */ /* 0x000fe4000b7fe4ff */
        /* <DEDUP_REMOVED lines=19> */
[----:B------:R-:W-:-:S02]  /*44d0*/  IADD3.X R108, R108, UR6, RZ, P5, !PT ;  /* 0x000000066c6c7c10 */ /* 0x000fc4000affe4ff */
[----:B------:R-:W-:Y:S02]  /*44e0*/  IADD3 R125, P2, R125, UR15, RZ ;  /* 0x0000000f7d7d7c10 */ /* 0x000fe4000ff5e0ff */
[----:B------:R-:W-:Y:S02]  /*44f0*/  IADD3.X R112, R112, UR6, RZ, P6, !PT ;  /* 0x0000000670707c10 */ /* 0x000fe4000b7fe4ff */
[----:B------:R-:W-:Y:S02]  /*4500*/  IADD3.X R121, R121, UR6, RZ, P1, !PT ;  /* 0x0000000679797c10 */ /* 0x000fe40008ffe4ff */
[----:B------:R-:W-:Y:S02]  /*4510*/  IADD3.X R116, R116, UR6, RZ, P0, !PT ;  /* 0x0000000674747c10 */ /* 0x000fe400087fe4ff */
[----:B------:R-:W-:Y:S01]  /*4520*/  IADD3.X R124, R124, UR6, RZ, P2, !PT ;  /* 0x000000067c7c7c10 */ /* 0x000fe200097fe4ff */
[----:B------:R-:W-:Y:S04]  /*4530*/  STS.U8 [R74+UR12+0xa00], R87 ;  /* 0x000a00574a007988 */ /* 0x000fe8000800000c */
[----:B----4-:R-:W-:Y:S04]  /*4540*/  STS.U8 [R74+UR12+0xc00], R82 ;  /* 0x000c00524a007988 */ /* 0x010fe8000800000c */
[----:B---3--:R-:W-:Y:S04]  /*4550*/  STS.U8 [R74+UR12+0xe00], R83 ;  /* 0x000e00534a007988 */ /* 0x008fe8000800000c */
[----:B-----5:R-:W-:Y:S04]  /*4560*/  STS.U8 [R74+UR12+0x1000], R85 ;  /* 0x001000554a007988 */ /* 0x020fe8000800000c */
[----:B------:R-:W-:Y:S04]  /*4570*/  STS.U8 [R74+UR12+0x1200], R84 ;  /* 0x001200544a007988 */ /* 0x000fe8000800000c */
[----:B------:R-:W-:Y:S04]  /*4580*/  STS.U8 [R74+UR12+0x1400], R86 ;  /* 0x001400564a007988 */ /* 0x000fe8000800000c */
[----:B------:R-:W-:Y:S04]  /*4590*/  STS.U8 [R74+UR12+0x1600], R88 ;  /* 0x001600584a007988 */ /* 0x000fe8000800000c */
[----:B------:R-:W-:Y:S01]  /*45a0*/  STS.U8 [R74+UR12+0x1800], R89 ;  /* 0x001800594a007988 */ /* 0x000fe2000800000c */
[----:B------:R-:W-:-:S02]  /*45b0*/  IADD3 R75, P2, R75, UR15, RZ ;  /* 0x0000000f4b4b7c10 */ /* 0x000fc4000ff5e0ff */
[----:B------:R-:W-:Y:S02]  /*45c0*/  IADD3.X R95, R95, UR6, RZ, P3, !PT ;  /* 0x000000065f5f7c10 */ /* 0x000fe40009ffe4ff */
[----:B------:R-:W-:Y:S02]  /*45d0*/  IADD3 R94, P0, R94, UR15, RZ ;  /* 0x0000000f5e5e7c10 */ /* 0x000fe4000ff1e0ff */
[----:B--2---:R-:W-:Y:S02]  /*45e0*/  IADD3 R93, P6, R93, UR15, RZ ;  /* 0x0000000f5d5d7c10 */ /* 0x004fe4000ffde0ff */
[----:B------:R-:W-:Y:S02]  /*45f0*/  IADD3 R92, P5, R92, UR15, RZ ;  /* 0x0000000f5c5c7c10 */ /* 0x000fe4000ffbe0ff */
[----:B------:R-:W-:-:S05]  /*4600*/  IADD3 R90, P4, R90, UR15, RZ ;  /* 0x0000000f5a5a7c10 */ /* 0x000fca000ff9e0ff */
[----:B------:R-:W-:Y:S01]  /*4610*/  STL [R1+0xc], R90 ;  /* 0x00000c5a01007387 */ /* 0x000fe20000100800 */
[----:B------:R-:W-:-:S03]  /*4620*/  IADD3.X R4, R4, UR6, RZ, P4, !PT ;  /* 0x0000000604047c10 */ /* 0x000fc6000a7fe4ff */
[----:B------:R-:W-:Y:S01]  /*4630*/  STL [R1+0x14], R92 ;  /* 0x0000145c01007387 */ /* 0x000fe20000100800 */
[----:B------:R-:W-:-:S03]  /*4640*/  IADD3 R5, P1, R5, UR15, RZ ;  /* 0x0000000f05057c10 */ /* 0x000fc6000ff3e0ff */
[----:B------:R-:W-:Y:S04]  /*4650*/  STL [R1+0x1c], R93 ;  /* 0x00001c5d01007387 */ /* 0x000fe80000100800 */
[----:B------:R0:W-:Y:S04]  /*4660*/  STL [R1+0x2c], R5 ;  /* 0x00002c0501007387 */ /* 0x0001e80000100800 */
[----:B------:R-:W-:Y:S04]  /*4670*/  STL [R1+0x24], R94 ;  /* 0x0000245e01007387 */ /* 0x000fe80000100800 */
[----:B0-----:R-:W2:Y:S04]  /*4680*/  LDL.LU R5, [R1+0xe4] ;  /* 0x0000e40001057983 */ /* 0x001ea80000300800 */
[----:B------:R0:W-:Y:S04]  /*4690*/  STL [R1+0x34], R75 ;  /* 0x0000344b01007387 */ /* 0x0001e80000100800 */
[----:B------:R1:W-:Y:S04]  /*46a0*/  STL [R1+0x8], R4 ;  /* 0x0000080401007387 */ /* 0x0003e80000100800 */
[----:B------:R3:W-:Y:S01]  /*46b0*/  STL [R1], R95 ;  /* 0x0000005f01007387 */ /* 0x0007e20000100800 */
[----:B------:R-:W-:Y:S01]  /*46c0*/  UMOV UR20, UR4 ;  /* 0x0000000400147c82 */ /* 0x000fe20008000000 */
[----:B------:R-:W-:Y:S01]  /*46d0*/  UMOV UR21, 0x80000020 ;  /* 0x8000002000157882 */ /* 0x000fe20000000000 */
[----:B------:R-:W-:Y:S01]  /*46e0*/  UMOV UR23, 0x80000020 ;  /* 0x8000002000177882 */ /* 0x000fe20000000000 */
[----:B------:R3:W-:Y:S01]  /*46f0*/  STS.U8 [R74+UR12+0x1a00], R91 ;  /* 0x001a005b4a007988 */ /* 0x0007e2000800000c */
[----:B0-----:R-:W0:Y:S03]  /*4700*/  LDC R75, c[0x0][0x238] ;  /* 0x00008e00ff4b7b82 */ /* 0x001e260000000800 */
[----:B-1----:R-:W4:Y:S04]  /*4710*/  LDL.LU R4, [R1+0xe0] ;  /* 0x0000e00001047983 */ /* 0x002f280000300800 */
[----:B------:R3:W-:Y:S04]  /*4720*/  STS.U8 [R74+UR12+0x1c00], R80 ;  /* 0x001c00504a007988 */ /* 0x0007e8000800000c */
        /* <DEDUP_REMOVED lines=16> */
[----:B------:R3:W-:Y:S01]  /*4830*/  STS.U8 [R74+UR12+0x3e00], R76 ;  /* 0x003e004c4a007988 */ /* 0x0007e2000800000c */
[----:B------:R1:W-:Y:S06]  /*4840*/  MEMBAR.ALL.CTA ;  /* 0x0000000000007992 */ /* 0x0003ec0000008000 */
[----:B-1----:R-:W1:Y:S02]  /*4850*/  FENCE.VIEW.ASYNC.S ;  /* 0x00000000000073c6 */ /* 0x002e640000000000 */
[----:B-1----:R-:W-:Y:S06]  /*4860*/  BAR.SYNC.DEFER_BLOCKING 0x0 ;  /* 0x0000000000007b1d */ /* 0x002fec0000010000 */
[----:B------:R-:W-:-:S06]  /*4870*/  WARPGROUP.ARRIVE ;  /* 0x00000000000079c5 */ /* 0x000fcc0000000000 */
[----:B------:R-:W-:Y:S01]  /*4880*/  QGMMA.64x64x32.F32.E4M3.E4M3 R24, gdesc[UR20], R24 ;  /* 0x00e00000141879f3 */ /* 0x000fe20008700818 */
[----:B------:R-:W-:Y:S02]  /*4890*/  IADD3 R102, P3, R102, UR15, RZ ;  /* 0x0000000f66667c10 */ /* 0x000fe4000ff7e0ff */
[----:B------:R-:W-:Y:S02]  /*48a0*/  IADD3.X R118, R118, UR6, RZ, P5, !PT ;  /* 0x0000000676767c10 */ /* 0x000fe4000affe4ff */
[----:B------:R-:W-:Y:S02]  /*48b0*/  IADD3.X R97, R97, UR6, RZ, P6, !PT ;  /* 0x0000000661617c10 */ /* 0x000fe4000b7fe4ff */
[----:B------:R-:W-:Y:S01]  /*48c0*/  IADD3.X R104, R104, UR6, RZ, P0, !PT ;  /* 0x0000000668687c10 */ /* 0x000fe200087fe4ff */
[----:B------:R3:W-:Y:S01]  /*48d0*/  STL [R1+0x3c], R102 ;  /* 0x00003c6601007387 */ /* 0x0007e20000100800 */
[----:B------:R-:W-:Y:S02]  /*48e0*/  IADD3.X R98, R98, UR6, RZ, P1, !PT ;  /* 0x0000000662627c10 */ /* 0x000fe40008ffe4ff */
[----:B------:R-:W-:Y:S01]  /*48f0*/  IADD3.X R106, R106, UR6, RZ, P2, !PT ;  /* 0x000000066a6a7c10 */ /* 0x000fe200097fe4ff */
[----:B------:R3:W-:Y:S01]  /*4900*/  STL [R1+0x10], R118 ;  /* 0x0000107601007387 */ /* 0x0007e20000100800 */
[----:B------:R-:W-:-:S03]  /*4910*/  IADD3.X R77, R77, UR6, RZ, P3, !PT ;  /* 0x000000064d4d7c10 */ /* 0x000fc60009ffe4ff */
[----:B------:R3:W-:Y:S01]  /*4920*/  STL [R1+0x18], R97 ;  /* 0x0000186101007387 */ /* 0x0007e20000100800 */
[----:B------:R-:W-:-:S03]  /*4930*/  VIADD R3, R3, 0xffffffff ;  /* 0xffffffff03037836 */ /* 0x000fc60000000000 */
[----:B------:R3:W-:Y:S01]  /*4940*/  STL [R1+0x20], R104 ;  /* 0x0000206801007387 */ /* 0x0007e20000100800 */
[----:B------:R-:W-:Y:S03]  /*4950*/  QGMMA.64x64x32.F32.E4M3.E4M3 R24, gdesc[UR8], R24, gsb0 ;  /* 0x00e00000081879f3 */ /* 0x000fe60008000818 */
[----:B------:R3:W-:Y:S04]  /*4960*/  STL [R1+0x28], R98 ;  /* 0x0000286201007387 */ /* 0x0007e80000100800 */
[----:B------:R3:W-:Y:S04]  /*4970*/  STL [R1+0x30], R106 ;  /* 0x0000306a01007387 */ /* 0x0007e80000100800 */
[----:B------:R3:W-:Y:S01]  /*4980*/  STL [R1+0x38], R77 ;  /* 0x0000384d01007387 */ /* 0x0007e20000100800 */
[----:B------:R-:W-:Y:S01]  /*4990*/  ISETP.NE.U32.AND P5, PT, R3, RZ, PT ;  /* 0x000000ff0300720c */ /* 0x000fe20003fa5070 */
[----:B0-----:R-:W-:Y:S01]  /*49a0*/  IMAD.SHL.U32 R75, R75, 0x40, RZ ;  /* 0x000000404b4b7824 */ /* 0x001fe200078e00ff */
[----:B------:R-:W-:-:S04]  /*49b0*/  UIADD3 UR13, UR13, -0x40, URZ ;  /* 0xffffffc00d0d7890 */ /* 0x000fc8000fffe03f */
[----:B--2---:R-:W-:Y:S01]  /*49c0*/  IADD3 R5, P4, R75, R5, RZ ;  /* 0x000000054b057210 */ /* 0x004fe20007f9e0ff */
[----:B------:R-:W-:-:S03]  /*49d0*/  WARPGROUP.DEPBAR.LE gsb0, 0x0 ;  /* 0x00008000000079c5 */ /* 0x000fc60000010000 */
[----:B----4-:R-:W-:-:S03]  /*49e0*/  LEA.HI.X.SX32 R4, R75, R4, 0x1, P4 ;  /* 0x000000044b047211 */ /* 0x010fc600020f0eff */
[----:B---3--:R-:W-:Y:S06]  /*49f0*/  @P5 BRA `(.L_x_2) ;  /* 0xffffffe400845947 */ /* 0x008fec000383ffff */
.L_x_1:
[----:B------:R-:W2:Y:S01]  /*4a00*/  LDL.LU R74, [R1+0xdc] ;  /* 0x0000dc00014a7983 */ /* 0x000ea20000300800 */
[----:B------:R-:W-:Y:S01]  /*4a10*/  F2FP.SATFINITE.E4M3.F32.PACK_AB_MERGE_C R24, R25, R24, RZ ;  /* 0x000000181918723e */ /* 0x000fe200048070ff */
[----:B------:R-:W-:Y:S01]  /*4a20*/  ULDC.64 UR6, c[0x0][0x228] ;  /* 0x00008a0000067ab9 */ /* 0x000fe20000000a00 */
[----:B------:R-:W-:Y:S01]  /*4a30*/  F2FP.SATFINITE.E4M3.F32.PACK_AB_MERGE_C R28, R29, R28, RZ ;  /* 0x0000001c1d1c723e */ /* 0x000fe200048070ff */
[----:B------:R-:W3:Y:S01]  /*4a40*/  LDL.LU R59, [R1+0xa8] ;  /* 0x0000a800013b7983 */ /* 0x000ee20000300800 */
[----:B------:R-:W-:Y:S01]  /*4a50*/  F2FP.SATFINITE.E4M3.F32.PACK_AB_MERGE_C R32, R33, R32, RZ ;  /* 0x000000202120723e */ /* 0x000fe200048070ff */
[----:B------:R-:W-:Y:S01]  /*4a60*/  ULDC UR4, c[0x0][0x244] ;  /* 0x0000910000047ab9 */ /* 0x000fe20000000800 */
[----:B------:R-:W-:Y:S01]  /*4a70*/  LOP3.LUT R24, R24, 0xffff, RZ, 0xc0, !PT ;  /* 0x0000ffff18187812 */ /* 0x000fe200078ec0ff */
[----:B0-----:R-:W4:Y:S01]  /*4a80*/  LDL.LU R58, [R1+0x58] ;  /* 0x00005800013a7983 */ /* 0x001f220000300800 */
[----:B------:R-:W-:Y:S02]  /*4a90*/  LOP3.LUT R32, R32, 0xffff, RZ, 0xc0, !PT ;  /* 0x0000ffff20207812 */ /* 0x000fe400078ec0ff */
[----:B------:R-:W-:Y:S01]  /*4aa0*/  LOP3.LUT R15, R28, 0xffff, RZ, 0xc0, !PT ;  /* 0x0000ffff1c0f7812 */ /* 0x000fe200078ec0ff */
[----:B------:R-:W5:Y:S01]  /*4ab0*/  LDL.LU R18, [R1+0xa4] ;  /* 0x0000a40001127983 */ /* 0x000f620000300800 */
[----:B------:R-:W-:-:S02]  /*4ac0*/  F2FP.SATFINITE.E4M3.F32.PACK_AB_MERGE_C R40, R41, R40, RZ ;  /* 0x000000282928723e */ /* 0x000fc400048070ff */
[----:B------:R-:W-:Y:S01]  /*4ad0*/  F2FP.SATFINITE.E4M3.F32.PACK_AB_MERGE_C R44, R45, R44, RZ ;  /* 0x0000002c2d2c723e */ /* 0x000fe200048070ff */
[----:B------:R-:W4:Y:S01]  /*4ae0*/  LDL.LU R57, [R1+0xd8] ;  /* 0x0000d80001397983 */ /* 0x000f220000300800 */
[----:B------:R-:W-:Y:S02]  /*4af0*/  F2FP.SATFINITE.E4M3.F32.PACK_AB_MERGE_C R48, R49, R48, RZ ;  /* 0x000000303130723e */ /* 0x000fe400048070ff */
[----:B------:R-:W-:Y:S01]  /*4b00*/  F2FP.SATFINITE.E4M3.F32.PACK_AB_MERGE_C R42, R43, R42, RZ ;  /* 0x0000002a2b2a723e */ /* 0x000fe200048070ff */
[----:B------:R-:W4:Y:S01]  /*4b10*/  LDL.LU R22, [R1+0xd4] ;  /* 0x0000d40001167983 */ /* 0x000f220000300800 */
[----:B------:R-:W-:Y:S02]  /*4b20*/  F2FP.SATFINITE.E4M3.F32.PACK_AB_MERGE_C R26, R27, R26, RZ ;  /* 0x0000001a1b1a723e */ /* 0x000fe400048070ff */
[----:B------:R-:W-:Y:S01]  /*4b30*/  F2FP.SATFINITE.E4M3.F32.PACK_AB_MERGE_C R30, R31, R30, RZ ;  /* 0x0000001e1f1e723e */ /* 0x000fe200048070ff */
[----:B------:R-:W0:Y:S01]  /*4b40*/  S2R R73, SR_TID.X ;  /* 0x0000000000497919 */ /* 0x000e220000002100 */
[----:B------:R-:W-:-:S02]  /*4b50*/  LOP3.LUT R40, R40, 0xffff, RZ, 0xc0, !PT ;  /* 0x0000ffff28287812 */ /* 0x000fc400078ec0ff */
[----:B------:R-:W-:Y:S01]  /*4b60*/  LOP3.LUT R48, R48, 0xffff, RZ, 0xc0, !PT ;  /* 0x0000ffff30307812 */ /* 0x000fe200078ec0ff */
[----:B------:R-:W4:Y:S01]  /*4b70*/  LDL.LU R56, [R1+0xa0] ;  /* 0x0000a00001387983 */ /* 0x000f220000300800 */
[----:B------:R-:W-:Y:S02]  /*4b80*/  LOP3.LUT R23, R44, 0xffff, RZ, 0xc0, !PT ;  /* 0x0000ffff2c177812 */ /* 0x000fe400078ec0ff */
[----:B------:R-:W-:Y:S01]  /*4b90*/  F2FP.SATFINITE.E4M3.F32.PACK_AB_MERGE_C R46, R47, R46, RZ ;  /* 0x0000002e2f2e723e */ /* 0x000fe200048070ff */
[----:B------:R-:W4:Y:S01]  /*4ba0*/  LDL.LU R20, [R1+0x9c] ;  /* 0x00009c0001147983 */ /* 0x000f220000300800 */
[----:B------:R-:W-:Y:S02]  /*4bb0*/  F2FP.SATFINITE.E4M3.F32.PACK_AB_MERGE_C R50, R51, R50, RZ ;  /* 0x000000323332723e */ /* 0x000fe400048070ff */
[----:B------:R-:W-:Y:S01]  /*4bc0*/  F2FP.SATFINITE.E4M3.F32.PACK_AB_MERGE_C R34, R35, R34, RZ ;  /* 0x000000222322723e */ /* 0x000fe200048070ff */
[----:B------:R-:W4:Y:S01]  /*4bd0*/  LDL.LU R16, [R1+0x98] ;  /* 0x0000980001107983 */ /* 0x000f220000300800 */
[----:B------:R-:W-:-:S02]  /*4be0*/  F2FP.SATFINITE.E4M3.F32.PACK_AB_MERGE_C R36, R37, R36, RZ ;  /* 0x000000242524723e */ /* 0x000fc400048070ff */
[----:B------:R-:W-:Y:S02]  /*4bf0*/  F2FP.SATFINITE.E4M3.F32.PACK_AB_MERGE_C R38, R39, R38, RZ ;  /* 0x000000262726723e */ /* 0x000fe400048070ff */
[----:B------:R-:W-:Y:S02]  /*4c00*/  F2FP.SATFINITE.E4M3.F32.PACK_AB_MERGE_C R52, R53, R52, RZ ;  /* 0x000000343534723e */ /* 0x000fe400048070ff */
[----:B------:R-:W-:Y:S01]  /*4c10*/  F2FP.SATFINITE.E4M3.F32.PACK_AB_MERGE_C R54, R55, R54, RZ ;  /* 0x000000363736723e */ /* 0x000fe200048070ff */
[C---:B0-----:R-:W-:Y:S01]  /*4c20*/  IMAD.SHL.U32 R0, R73.reuse, 0x4, RZ ;  /* 0x0000000449007824 */ /* 0x041fe200078e00ff */
[----:B------:R-:W-:-:S04]  /*4c30*/  LOP3.LUT R3, R73, 0xc, RZ, 0xc0, !PT ;  /* 0x0000000c49037812 */ /* 0x000fc800078ec0ff */
[----:B------:R-:W-:Y:S01]  /*4c40*/  LOP3.LUT R2, R0, 0x180, RZ, 0xc0, !PT ;  /* 0x0000018000027812 */ /* 0x000fe200078ec0ff */
[----:B------:R-:W-:-:S04]  /*4c50*/  IMAD.SHL.U32 R0, R73, 0x20, RZ ;  /* 0x0000002049007824 */ /* 0x000fc800078e00ff */
[----:B------:R-:W-:Y:S01]  /*4c60*/  IMAD R5, R3, 0x2, R2 ;  /* 0x0000000203057824 */ /* 0x000fe200078e0202 */
[----:B------:R-:W-:Y:S02]  /*4c70*/  LOP3.LUT R0, R0, 0x60, RZ, 0xc0, !PT ;  /* 0x0000006000007812 */ /* 0x000fe400078ec0ff */
[----:B------:R-:W-:Y:S02]  /*4c80*/  LOP3.LUT R42, R42, 0xffff, RZ, 0xc0, !PT ;  /* 0x0000ffff2a2a7812 */ /* 0x000fe400078ec0ff */
[----:B------:R-:W-:Y:S02]  /*4c90*/  LOP3.LUT R50, R50, 0xffff, RZ, 0xc0, !PT ;  /* 0x0000ffff32327812 */ /* 0x000fe400078ec0ff */
[----:B------:R-:W-:Y:S02]  /*4ca0*/  LOP3.LUT R25, R46, 0xffff, RZ, 0xc0, !PT ;  /* 0x0000ffff2e197812 */ /* 0x000fe400078ec0ff */
[----:B------:R-:W-:Y:S02]  /*4cb0*/  LOP3.LUT R26, R26, 0xffff, RZ, 0xc0, !PT ;  /* 0x0000ffff1a1a7812 */ /* 0x000fe400078ec0ff */
[----:B------:R-:W-:-:S02]  /*4cc0*/  LOP3.LUT R21, R30, 0xffff, RZ, 0xc0, !PT ;  /* 0x0000ffff1e157812 */ /* 0x000fc400078ec0ff */
[----:B------:R-:W-:Y:S02]  /*4cd0*/  LOP3.LUT R34, R34, 0xffff, RZ, 0xc0, !PT ;  /* 0x0000ffff22227812 */ /* 0x000fe400078ec0ff */
[----:B------:R-:W-:Y:S02]  /*4ce0*/  PRMT R13, R50, 0x3340, R1 ;  /* 0x00003340320d7816 */ /* 0x000fe40000000001 */
[----:B------:R-:W-:Y:S02]  /*4cf0*/  PRMT R8, R42, 0x3340, R25 ;  /* 0x000033402a087816 */ /* 0x000fe40000000019 */
[----:B------:R-:W-:Y:S02]  /*4d00*/  PRMT R6, R26, 0x3340, R21 ;  /* 0x000033401a067816 */ /* 0x000fe40000000015 */
[----:B------:R-:W-:Y:S02]  /*4d10*/  PRMT R19, R8, 0x5410, R13 ;  /* 0x0000541008137816 */ /* 0x000fe4000000000d */
[----:B------:R-:W-:-:S02]  /*4d20*/  LOP3.LUT R36, R36, 0xffff, RZ, 0xc0, !PT ;  /* 0x0000ffff24247812 */ /* 0x000fc400078ec0ff */
[----:B------:R-:W-:Y:S02]  /*4d30*/  LOP3.LUT R52, R52, 0xffff, RZ, 0xc0, !PT ;  /* 0x0000ffff34347812 */ /* 0x000fe400078ec0ff */
[----:B------:R-:W-:Y:S02]  /*4d40*/  LOP3.LUT R38, R38, 0xffff, RZ, 0xc0, !PT ;  /* 0x0000ffff26267812 */ /* 0x000fe400078ec0ff */
[----:B------:R-:W-:Y:S01]  /*4d50*/  LOP3.LUT R54, R54, 0xffff, RZ, 0xc0, !PT ;  /* 0x0000ffff36367812 */ /* 0x000fe200078ec0ff */
[----:B------:R-:W-:Y:S01]  /*4d60*/  BAR.SYNC.DEFER_BLOCKING 0x0 ;  /* 0x0000000000007b1d */ /* 0x000fe20000010000 */
[----:B--2---:R-:W-:-:S05]  /*4d70*/  LOP3.LUT R4, R74, 0x3f8, RZ, 0xc0, !PT ;  /* 0x000003f84a047812 */ /* 0x004fca00078ec0ff */
[----:B------:R-:W-:Y:S01]  /*4d80*/  IMAD R7, R3, 0x400, R4 ;  /* 0x0000040003077824 */ /* 0x000fe200078e0204 */
[----:B------:R-:W-:Y:S02]  /*4d90*/  LOP3.LUT R3, R73, 0x180, RZ, 0xc0, !PT ;  /* 0x0000018049037812 */ /* 0x000fe400078ec0ff */
[----:B------:R-:W-:-:S03]  /*4da0*/  PRMT R4, R32, 0x3340, R1 ;  /* 0x0000334020047816 */ /* 0x000fc60000000001 */
[----:B------:R-:W-:Y:S01]  /*4db0*/  IMAD R2, R3, 0x8, R0 ;  /* 0x0000000803027824 */ /* 0x000fe200078e0200 */
[----:B------:R-:W-:Y:S02]  /*4dc0*/  SHF.R.U32.HI R0, RZ, 0x2, R3 ;  /* 0x00000002ff007819 */ /* 0x000fe40000011603 */
[----:B------:R-:W-:Y:S01]  /*4dd0*/  PRMT R3, R24, 0x3340, R15 ;  /* 0x0000334018037816 */ /* 0x000fe2000000000f */
[----:B------:R-:W-:Y:S01]  /*4de0*/  IMAD.IADD R5, R2, 0x1, R5 ;  /* 0x0000000102057824 */ /* 0x000fe200078e0205 */
[----:B------:R-:W-:Y:S02]  /*4df0*/  SHF.R.S32.HI R2, RZ, 0x4, R73 ;  /* 0x00000004ff027819 */ /* 0x000fe40000011449 */
[----:B------:R-:W-:Y:S02]  /*4e00*/  PRMT R9, R3, 0x5410, R4 ;  /* 0x0000541003097816 */ /* 0x000fe40000000004 */
[----:B------:R-:W-:Y:S02]  /*4e10*/  PRMT R4, R48, 0x3340, R1 ;  /* 0x0000334030047816 */ /* 0x000fe40000000001 */
[----:B------:R-:W-:-:S02]  /*4e20*/  PRMT R3, R40, 0x3340, R23 ;  /* 0x0000334028037816 */ /* 0x000fc40000000017 */
[----:B------:R-:W-:Y:S02]  /*4e30*/  SGXT R2, R2, 0x1 ;  /* 0x000000010202781a */ /* 0x000fe40000000200 */
[----:B------:R-:W-:Y:S02]  /*4e40*/  PRMT R11, R3, 0x5410, R4 ;  /* 0x00005410030b7816 */ /* 0x000fe40000000004 */
[----:B------:R-:W-:Y:S02]  /*4e50*/  LOP3.LUT R10, R5, 0x1020, R2, 0x78, !PT ;  /* 0x00001020050a7812 */ /* 0x000fe400078e7802 */
[----:B------:R-:W-:Y:S02]  /*4e60*/  SHF.R.U32.HI R2, RZ, 0x8, R24 ;  /* 0x00000008ff027819 */ /* 0x000fe40000011618 */
[----:B------:R-:W-:Y:S02]  /*4e70*/  SHF.R.U32.HI R3, RZ, 0x8, R15 ;  /* 0x00000008ff037819 */ /* 0x000fe4000001160f */
[----:B------:R-:W-:-:S02]  /*4e80*/  SHF.R.U32.HI R4, RZ, 0x8, R32 ;  /* 0x00000008ff047819 */ /* 0x000fc40000011620 */
[----:B------:R-:W-:Y:S02]  /*4e90*/  LOP3.LUT R3, R3, 0xffff, RZ, 0xc0, !PT ;  /* 0x0000ffff03037812 */ /* 0x000fe400078ec0ff */
[----:B------:R-:W-:Y:S02]  /*4ea0*/  LOP3.LUT R2, R2, 0xffff, RZ, 0xc0, !PT ;  /* 0x0000ffff02027812 */ /* 0x000fe400078ec0ff */
[----:B------:R-:W-:Y:S02]  /*4eb0*/  LOP3.LUT R4, R4, 0xffff, RZ, 0xc0, !PT ;  /* 0x0000ffff04047812 */ /* 0x000fe400078ec0ff */
[----:B------:R-:W-:Y:S02]  /*4ec0*/  LOP3.LUT R0, R7, R0, RZ, 0x3c, !PT ;  /* 0x0000000007007212 */ /* 0x000fe400078e3cff */
[----:B------:R-:W-:Y:S02]  /*4ed0*/  PRMT R7, R34, 0x3340, R1 ;  /* 0x0000334022077816 */ /* 0x000fe40000000001 */
[----:B------:R-:W-:-:S02]  /*4ee0*/  PRMT R8, R2, 0x3340, R3 ;  /* 0x0000334002087816 */ /* 0x000fc40000000003 */
[----:B------:R-:W-:Y:S02]  /*4ef0*/  PRMT R13, R4, 0x3340, R1 ;  /* 0x00003340040d7816 */ /* 0x000fe40000000001 */
[----:B------:R-:W-:Y:S02]  /*4f00*/  SHF.R.U32.HI R2, RZ, 0x8, R26 ;  /* 0x00000008ff027819 */ /* 0x000fe4000001161a */
[----:B------:R-:W-:Y:S02]  /*4f10*/  SHF.R.U32.HI R3, RZ, 0x8, R21 ;  /* 0x00000008ff037819 */ /* 0x000fe40000011615 */
[----:B------:R-:W-:Y:S02]  /*4f20*/  SHF.R.U32.HI R4, RZ, 0x8, R34 ;  /* 0x00000008ff047819 */ /* 0x000fe40000011622 */
[----:B------:R-:W-:Y:S02]  /*4f30*/  PRMT R17, R6, 0x5410, R7 ;  /* 0x0000541006117816 */ /* 0x000fe40000000007 */
[----:B------:R-:W-:-:S02]  /*4f40*/  SHF.R.U32.HI R5, RZ, 0x8, R40 ;  /* 0x00000008ff057819 */ /* 0x000fc40000011628 */
[----:B------:R-:W-:Y:S02]  /*4f50*/  SHF.R.U32.HI R6, RZ, 0x8, R23 ;  /* 0x00000008ff067819 */ /* 0x000fe40000011617 */
[----:B------:R-:W-:Y:S02]  /*4f60*/  SHF.R.U32.HI R7, RZ, 0x8, R48 ;  /* 0x00000008ff077819 */ /* 0x000fe40000011630 */
[----:B------:R-:W-:Y:S02]  /*4f70*/  LOP3.LUT R3, R3, 0xffff, RZ, 0xc0, !PT ;  /* 0x0000ffff03037812 */ /* 0x000fe400078ec0ff */
[----:B------:R-:W-:Y:S02]  /*4f80*/  LOP3.LUT R2, R2, 0xffff, RZ, 0xc0, !PT ;  /* 0x0000ffff02027812 */ /* 0x000fe400078ec0ff */
[----:B------:R-:W-:Y:S02]  /*4f90*/  LOP3.LUT R4, R4, 0xffff, RZ, 0xc0, !PT ;  /* 0x0000ffff04047812 */ /* 0x000fe400078ec0ff */
[----:B------:R-:W-:-:S02]  /*4fa0*/  LOP3.LUT R6, R6, 0xffff, RZ, 0xc0, !PT ;  /* 0x0000ffff06067812 */ /* 0x000fc400078ec0ff */
[----:B------:R-:W-:Y:S02]  /*4fb0*/  LOP3.LUT R5, R5, 0xffff, RZ, 0xc0, !PT ;  /* 0x0000ffff05057812 */ /* 0x000fe400078ec0ff */
[----:B------:R-:W-:Y:S02]  /*4fc0*/  LOP3.LUT R7, R7, 0xffff, RZ, 0xc0, !PT ;  /* 0x0000ffff07077812 */ /* 0x000fe400078ec0ff */
[----:B------:R-:W-:Y:S02]  /*4fd0*/  PRMT R2, R2, 0x3340, R3 ;  /* 0x0000334002027816 */ /* 0x000fe40000000003 */
[----:B------:R-:W-:Y:S02]  /*4fe0*/  PRMT R3, R4, 0x3340, R1 ;  /* 0x0000334004037816 */ /* 0x000fe40000000001 */
[----:B------:R-:W0:Y:S01]  /*4ff0*/  LDC R4, c[0x0][0x248] ;  /* 0x00009200ff047b82 */ /* 0x000e220000000800 */
[----:B------:R-:W-:Y:S02]  /*5000*/  PRMT R12, R5, 0x3340, R6 ;  /* 0x00003340050c7816 */ /* 0x000fe40000000006 */
[----:B------:R-:W-:-:S02]  /*5010*/  PRMT R15, R7, 0x3340, R14 ;  /* 0x00003340070f7816 */ /* 0x000fc4000000000e */
[----:B------:R-:W-:Y:S02]  /*5020*/  SHF.R.U32.HI R5, RZ, 0x8, R42 ;  /* 0x00000008ff057819 */ /* 0x000fe4000001162a */
[----:B------:R-:W-:Y:S02]  /*5030*/  SHF.R.U32.HI R6, RZ, 0x8, R25 ;  /* 0x00000008ff067819 */ /* 0x000fe40000011619 */
[----:B------:R-:W-:Y:S02]  /*5040*/  SHF.R.U32.HI R7, RZ, 0x8, R50 ;  /* 0x00000008ff077819 */ /* 0x000fe40000011632 */
[----:B------:R-:W-:Y:S02]  /*5050*/  LOP3.LUT R6, R6, 0xffff, RZ, 0xc0, !PT ;  /* 0x0000ffff06067812 */ /* 0x000fe400078ec0ff */
[----:B------:R-:W-:Y:S02]  /*5060*/  LOP3.LUT R5, R5, 0xffff, RZ, 0xc0, !PT ;  /* 0x0000ffff05057812 */ /* 0x000fe400078ec0ff */
[----:B------:R-:W-:-:S02]  /*5070*/  LOP3.LUT R7, R7, 0xffff, RZ, 0xc0, !PT ;  /* 0x0000ffff07077812 */ /* 0x000fc400078ec0ff */
[----:B------:R-:W-:Y:S02]  /*5080*/  PRMT R5, R5, 0x3340, R6 ;  /* 0x0000334005057816 */ /* 0x000fe40000000006 */
[----:B------:R-:W-:Y:S02]  /*5090*/  PRMT R14, R7, 0x3340, R14 ;  /* 0x00003340070e7816 */ /* 0x000fe4000000000e */
[----:B------:R-:W-:Y:S02]  /*50a0*/  PRMT R13, R8, 0x5410, R13 ;  /* 0x00005410080d7816 */ /* 0x000fe4000000000d */
[----:B------:R-:W-:Y:S02]  /*50b0*/  PRMT R15, R12, 0x5410, R15 ;  /* 0x000054100c0f7816 */ /* 0x000fe4000000000f */
[----:B------:R-:W-:Y:S02]  /*50c0*/  PRMT R3, R2, 0x5410, R3 ;  /* 0x0000541002037816 */ /* 0x000fe40000000003 */
[----:B------:R-:W-:-:S02]  /*50d0*/  PRMT R5, R5, 0x5410, R14 ;  /* 0x0000541005057816 */ /* 0x000fc4000000000e */
[--C-:B------:R-:W-:Y:S02]  /*50e0*/  PRMT R6, R9, 0x4210, R36.reuse ;  /* 0x0000421009067816 */ /* 0x100fe40000000024 */
[----:B------:R-:W-:Y:S02]  /*50f0*/  PRMT R36, R13, 0x5210, R36 ;  /* 0x000052100d247816 */ /* 0x000fe40000000024 */
[--C-:B------:R-:W-:Y:S02]  /*5100*/  PRMT R7, R11, 0x4210, R52.reuse ;  /* 0x000042100b077816 */ /* 0x100fe40000000034 */
[----:B------:R-:W-:Y:S02]  /*5110*/  PRMT R37, R15, 0x5210, R52 ;  /* 0x000052100f257816 */ /* 0x000fe40000000034 */
[--C-:B------:R-:W-:Y:S02]  /*5120*/  PRMT R12, R17, 0x4210, R38.reuse ;  /* 0x00004210110c7816 */ /* 0x100fe40000000026 */
[----:B------:R-:W-:-:S02]  /*5130*/  PRMT R38, R3, 0x5210, R38 ;  /* 0x0000521003267816 */ /* 0x000fc40000000026 */
[--C-:B------:R-:W-:Y:S02]  /*5140*/  PRMT R13, R19, 0x4210, R54.reuse ;  /* 0x00004210130d7816 */ /* 0x100fe40000000036 */
[----:B------:R-:W-:Y:S02]  /*5150*/  LOP3.LUT R11, R10, 0x40, RZ, 0x3c, !PT ;  /* 0x000000400a0b7812 */ /* 0x000fe400078e3cff */
[----:B------:R-:W-:Y:S02]  /*5160*/  PRMT R39, R5, 0x5210, R54 ;  /* 0x0000521005277816 */ /* 0x000fe40000000036 */
[----:B---3--:R-:W-:Y:S01]  /*5170*/  ISETP.GE.AND P0, PT, R59, UR6, PT ;  /* 0x000000063b007c0c */ /* 0x008fe2000bf06270 */
[----:B------:R-:W-:Y:S04]  /*5180*/  STS.64 [R10+UR12], R6 ;  /* 0x000000060a007988 */ /* 0x000fe80008000a0c */
[----:B------:R-:W-:Y:S01]  /*5190*/  STS.64 [R10+UR12+0x200], R36 ;  /* 0x000200240a007988 */ /* 0x000fe20008000a0c */
[----:B-----5:R-:W-:-:S03]  /*51a0*/  ISETP.LT.AND P6, PT, R18, UR7, !P0 ;  /* 0x0000000712007c0c */ /* 0x020fc6000c7c1270 */
[----:B------:R-:W-:Y:S01]  /*51b0*/  STS.64 [R11+UR12+0x2000], R12 ;  /* 0x0020000c0b007988 */ /* 0x000fe20008000a0c */
[----:B----4-:R-:W-:-:S03]  /*51c0*/  ISETP.LT.AND P4, PT, R22, UR7, !P0 ;  /* 0x0000000716007c0c */ /* 0x010fc6000c781270 */
[----:B------:R1:W-:Y:S01]  /*51d0*/  STS.64 [R11+UR12+0x2200], R38 ;  /* 0x002200260b007988 */ /* 0x0003e20008000a0c */
[----:B------:R-:W-:Y:S01]  /*51e0*/  IMAD R3, R59, UR4, RZ ;  /* 0x000000043b037c24 */ /* 0x000fe2000f8e02ff */
[----:B------:R-:W-:Y:S01]  /*51f0*/  BAR.SYNC.DEFER_BLOCKING 0x0 ;  /* 0x0000000000007b1d */ /* 0x000fe20000010000 */
[----:B------:R-:W-:Y:S01]  /*5200*/  ISETP.LT.AND P5, PT, R57, UR7, !P0 ;  /* 0x0000000739007c0c */ /* 0x000fe2000c7a1270 */
[C---:B0-----:R-:W-:Y:S01]  /*5210*/  IMAD R5, R58.reuse, R4, RZ ;  /* 0x000000043a057224 */ /* 0x041fe200078e02ff */
[----:B------:R-:W-:-:S03]  /*5220*/  ISETP.LT.AND P1, PT, R58, UR7, !P0 ;  /* 0x000000073a007c0c */ /* 0x000fc6000c721270 */
[----:B------:R-:W-:Y:S01]  /*5230*/  ULDC.64 UR4, c[0x0][0x220] ;  /* 0x0000880000047ab9 */ /* 0x000fe20000000a00 */
[----:B-1----:R-:W-:Y:S02]  /*5240*/  IMAD R11, R18, R4, RZ ;  /* 0x00000004120b7224 */ /* 0x002fe400078e02ff */
[----:B------:R-:W2:Y:S04]  /*5250*/  LDL.LU R18, [R1+0x94] ;  /* 0x0000940001127983 */ /* 0x000ea80000300800 */
[----:B------:R-:W3:Y:S04]  /*5260*/  LDL.LU R22, [R1+0x90] ;  /* 0x0000900001167983 */ /* 0x000ee80000300800 */
[----:B------:R-:W4:Y:S04]  /*5270*/  LDL.LU R59, [R1+0x8c] ;  /* 0x00008c00013b7983 */ /* 0x000f280000300800 */
[----:B------:R-:W5:Y:S04]  /*5280*/  LDL.LU R57, [R1+0xd0] ;  /* 0x0000d00001397983 */ /* 0x000f680000300800 */
[----:B------:R-:W0:Y:S01]  /*5290*/  LDS.64 R8, [R0+UR12] ;  /* 0x0000000c00087984 */ /* 0x000e220008000a00 */
[----:B------:R-:W-:-:S04]  /*52a0*/  IADD3 R2, P2, R3, UR4, RZ ;  /* 0x0000000403027c10 */ /* 0x000fc8000ff5e0ff */
[----:B------:R-:W-:Y:S02]  /*52b0*/  LEA.HI.X.SX32 R3, R3, UR5, 0x1, P2 ;  /* 0x0000000503037c11 */ /* 0x000fe400090f0eff */
[-C--:B------:R-:W-:Y:S02]  /*52c0*/  IADD3 R6, P2, R5, R2.reuse, RZ ;  /* 0x0000000205067210 */ /* 0x080fe40007f5e0ff */
[----:B------:R-:W-:Y:S02]  /*52d0*/  IADD3 R10, P3, R11, R2, RZ ;  /* 0x000000020b0a7210 */ /* 0x000fe40007f7e0ff */
[-C--:B------:R-:W-:Y:S01]  /*52e0*/  LEA.HI.X.SX32 R7, R5, R3.reuse, 0x1, P2 ;  /* 0x0000000305077211 */ /* 0x080fe200010f0eff */
[-C--:B------:R-:W-:Y:S01]  /*52f0*/  IMAD R13, R56, R4.reuse, RZ ;  /* 0x00000004380d7224 */ /* 0x080fe200078e02ff */
[----:B------:R-:W-:Y:S01]  /*5300*/  LEA.HI.X.SX32 R11, R11, R3, 0x1, P3 ;  /* 0x000000030b0b7211 */ /* 0x000fe200018f0eff */
[----:B------:R-:W-:Y:S01]  /*5310*/  IMAD R15, R20, R4, RZ ;  /* 0x00000004140f7224 */ /* 0x000fe200078e02ff */
[----:B------:R-:W-:-:S02]  /*5320*/  ISETP.LT.AND P2, PT, R56, UR7, !P0 ;  /* 0x0000000738007c0c */ /* 0x000fc4000c741270 */
[----:B------:R-:W4:Y:S01]  /*5330*/  LDL.LU R56, [R1+0x88] ;  /* 0x0000880001387983 */ /* 0x000f220000300800 */
[----:B------:R-:W-:-:S04]  /*5340*/  IADD3 R12, P3, R13, R2, RZ ;  /* 0x000000020d0c7210 */ /* 0x000fc80007f7e0ff */
[----:B------:R-:W-:Y:S02]  /*5350*/  LEA.HI.X.SX32 R13, R13, R3, 0x1, P3 ;  /* 0x000000030d0d7211 */ /* 0x000fe400018f0eff */
[----:B------:R-:W-:Y:S02]  /*5360*/  ISETP.LT.AND P3, PT, R16, UR7, !P0 ;  /* 0x0000000710007c0c */ /* 0x000fe4000c761270 */
[C---:B0-----:R-:W-:Y:S02]  /*5370*/  PRMT R17, R8.reuse, 0x7770, RZ ;  /* 0x0000777008117816 */ /* 0x041fe400000000ff */
[----:B------:R-:W-:-:S03]  /*5380*/  PRMT R23, R8, 0x7771, RZ ;  /* 0x0000777108177816 */ /* 0x000fc600000000ff */
[----:B------:R0:W-:Y:S01]  /*5390*/  @P1 STG.E.U8 desc[UR16][R6.64], R17 ;  /* 0x0000001106001986 */ /* 0x0001e2000c101110 */
[----:B------:R-:W-:-:S03]  /*53a0*/  ISETP.LT.AND P1, PT, R20, UR7, !P0 ;  /* 0x0000000714007c0c */ /* 0x000fc6000c721270 */
[----:B------:R1:W-:Y:S01]  /*53b0*/  @P6 STG.E.U8 desc[UR16][R10.64], R23 ;  /* 0x000000170a006986 */ /* 0x0003e2000c101110 */
[C---:B------:R-:W-:Y:S02]  /*53c0*/  IADD3 R14, P6, R15.reuse, R2, RZ ;  /* 0x000000020f0e7210 */ /* 0x040fe40007fde0ff */
[C---:B------:R-:W-:Y:S01]  /*53d0*/  PRMT R21, R8.reuse, 0x7772, RZ ;  /* 0x0000777208157816 */ /* 0x040fe200000000ff */
[----:B------:R-:W4:Y:S01]  /*53e0*/  LDL.LU R20, [R1+0xcc] ;  /* 0x0000cc0001147983 */ /* 0x000f220000300800 */
[----:B------:R-:W-:Y:S02]  /*53f0*/  LEA.HI.X.SX32 R15, R15, R3, 0x1, P6 ;  /* 0x000000030f0f7211 */ /* 0x000fe400030f0eff */
[----:B------:R-:W-:Y:S01]  /*5400*/  PRMT R19, R8, 0x7773, RZ ;  /* 0x0000777308137816 */ /* 0x000fe200000000ff */
[----:B0-----:R-:W-:Y:S01]  /*5410*/  IMAD R17, R16, R4, RZ ;  /* 0x0000000410117224 */ /* 0x001fe200078e02ff */
[----:B------:R0:W-:Y:S04]  /*5420*/  @P2 STG.E.U8 desc[UR16][R12.64], R21 ;  /* 0x000000150c002986 */ /* 0x0001e8000c101110 */
[----:B------:R4:W-:Y:S01]  /*5430*/  @P1 STG.E.U8 desc[UR16][R14.64], R19 ;  /* 0x000000130e001986 */ /* 0x0009e2000c101110 */
[----:B------:R-:W-:-:S03]  /*5440*/  IADD3 R16, P6, R17, R2, RZ ;  /* 0x0000000211107210 */ /* 0x000fc60007fde0ff */
[----:B------:R-:W4:Y:S01]  /*5450*/  LDL.LU R58, [R1+0xc8] ;  /* 0x0000c800013a7983 */ /* 0x000f220000300800 */
[----:B------:R-:W-:Y:S02]  /*5460*/  LEA.HI.X.SX32 R17, R17, R3, 0x1, P6 ;  /* 0x0000000311117211 */ /* 0x000fe400030f0eff */
[----:B-1----:R-:W-:Y:S01]  /*5470*/  PRMT R23, R9, 0x7770, RZ ;  /* 0x0000777009177816 */ /* 0x002fe200000000ff */
[----:B------:R-:W1:Y:S04]  /*5480*/  LDS.64 R6, [R0+UR12+0x400] ;  /* 0x0004000c00067984 */ /* 0x000e680008000a00 */
[----:B------:R4:W-:Y:S01]  /*5490*/  @P3 STG.E.U8 desc[UR16][R16.64], R23 ;  /* 0x0000001710003986 */ /* 0x0009e2000c101110 */
[C---:B--2---:R-:W-:Y:S01]  /*54a0*/  ISETP.LT.AND P2, PT, R18.reuse, UR7, !P0 ;  /* 0x0000000712007c0c */ /* 0x044fe2000c741270 */
[----:B------:R-:W-:-:S02]  /*54b0*/  IMAD R8, R18, R4, RZ ;  /* 0x0000000412087224 */ /* 0x000fc400078e02ff */
[C---:B---3--:R-:W-:Y:S01]  /*54c0*/  IMAD R18, R22.reuse, R4, RZ ;  /* 0x0000000416127224 */ /* 0x048fe200078e02ff */
[----:B------:R-:W-:Y:S02]  /*54d0*/  ISETP.LT.AND P1, PT, R22, UR7, !P0 ;  /* 0x0000000716007c0c */ /* 0x000fe4000c721270 */
[----:B------:R-:W2:Y:S02]  /*54e0*/  LDL.LU R22, [R1+0x84] ;  /* 0x0000840001167983 */ /* 0x000ea40000300800 */
[----:B0-----:R-:W-:-:S04]  /*54f0*/  IADD3 R12, P3, R18, R2, RZ ;  /* 0x00000002120c7210 */ /* 0x001fc80007f7e0ff */
[-C--:B------:R-:W-:Y:S02]  /*5500*/  LEA.HI.X.SX32 R13, R18, R3.reuse, 0x1, P3 ;  /* 0x00000003120d7211 */ /* 0x080fe400018f0eff */
[----:B-----5:R-:W-:Y:S02]  /*5510*/  ISETP.LT.AND P3, PT, R57, UR7, !P0 ;  /* 0x0000000739007c0c */ /* 0x020fe4000c761270 */
[----:B------:R-:W3:Y:S01]  /*5520*/  LDL.LU R57, [R1+0x80] ;  /* 0x0000800001397983 */ /* 0x000ee20000300800 */
[C---:B------:R-:W-:Y:S02]  /*5530*/  IADD3 R10, P6, R8.reuse, R2, RZ ;  /* 0x00000002080a7210 */ /* 0x040fe40007fde0ff */
[----:B------:R-:W-:Y:S02]  /*5540*/  PRMT R21, R9, 0x7771, RZ ;  /* 0x0000777109157816 */ /* 0x000fe400000000ff */
[----:B------:R-:W-:Y:S01]  /*5550*/  LEA.HI.X.SX32 R11, R8, R3, 0x1, P6 ;  /* 0x00000003080b7211 */ /* 0x000fe200030f0eff */
[C---:B----4-:R-:W-:Y:S01]  /*5560*/  IMAD R8, R59.reuse, R4, RZ ;  /* 0x000000043b087224 */ /* 0x050fe200078e02ff */
[----:B------:R-:W-:-:S03]  /*5570*/  ISETP.LT.AND P6, PT, R59, UR7, !P0 ;  /* 0x000000073b007c0c */ /* 0x000fc6000c7c1270 */
[----:B------:R0:W-:Y:S01]  /*5580*/  @P2 STG.E.U8 desc[UR16][R10.64], R21 ;  /* 0x000000150a002986 */ /* 0x0001e2000c101110 */
[----:B------:R-:W-:Y:S01]  /*5590*/  IADD3 R14, P2, R8, R2, RZ ;  /* 0x00000002080e7210 */ /* 0x000fe20007f5e0ff */
[----:B------:R-:W-:Y:S01]  /*55a0*/  IMAD R5, R4, 0x40, R5 ;  /* 0x0000004004057824 */ /* 0x000fe200078e0205 */
[C---:B------:R-:W-:Y:S02]  /*55b0*/  PRMT R19, R9.reuse, 0x7772, RZ ;  /* 0x0000777209137816 */ /* 0x040fe400000000ff */
[----:B------:R-:W-:Y:S01]  /*55c0*/  LEA.HI.X.SX32 R15, R8, R3, 0x1, P2 ;  /* 0x00000003080f7211 */ /* 0x000fe200010f0eff */
[C---:B------:R-:W-:Y:S01]  /*55d0*/  IMAD R8, R56.reuse, R4, RZ ;  /* 0x0000000438087224 */ /* 0x040fe200078e02ff */
[----:B------:R-:W-:Y:S02]  /*55e0*/  PRMT R9, R9, 0x7773, RZ ;  /* 0x0000777309097816 */ /* 0x000fe400000000ff */
[----:B------:R-:W-:Y:S01]  /*55f0*/  ISETP.LT.AND P2, PT, R56, UR7, !P0 ;  /* 0x0000000738007c0c */ /* 0x000fe2000c741270 */
[----:B------:R4:W-:Y:S01]  /*5600*/  @P1 STG.E.U8 desc[UR16][R12.64], R19 ;  /* 0x000000130c001986 */ /* 0x0009e2000c101110 */
[----:B------:R-:W-:-:S03]  /*5610*/  IADD3 R16, P1, R5, R2, RZ ;  /* 0x0000000205107210 */ /* 0x000fc60007f3e0ff */
[----:B------:R-:W-:Y:S01]  /*5620*/  @P6 STG.E.U8 desc[UR16][R14.64], R9 ;  /* 0x000000090e006986 */ /* 0x000fe2000c101110 */
[----:B0-----:R-:W-:-:S03]  /*5630*/  IADD3 R10, P6, R8, R2, RZ ;  /* 0x00000002080a7210 */ /* 0x001fc60007fde0ff */
[----:B------:R-:W5:Y:S01]  /*5640*/  LDL.LU R56, [R1+0xc4] ;  /* 0x0000c40001387983 */ /* 0x000f620000300800 */
[-C--:B------:R-:W-:Y:S02]  /*5650*/  LEA.HI.X.SX32 R17, R5, R3.reuse, 0x1, P1 ;  /* 0x0000000305117211 */ /* 0x080fe400008f0eff */
[----:B-1----:R-:W-:Y:S02]  /*5660*/  PRMT R21, R6, 0x7770, RZ ;  /* 0x0000777006157816 */ /* 0x002fe400000000ff */
[----:B------:R-:W-:Y:S02]  /*5670*/  LEA.HI.X.SX32 R11, R8, R3, 0x1, P6 ;  /* 0x00000003080b7211 */ /* 0x000fe400030f0eff */
[----:B----4-:R-:W-:Y:S01]  /*5680*/  PRMT R19, R6, 0x7771, RZ ;  /* 0x0000777106137816 */ /* 0x010fe200000000ff */
[----:B------:R0:W-:Y:S01]  /*5690*/  @P5 STG.E.U8 desc[UR16][R16.64], R21 ;  /* 0x0000001510005986 */ /* 0x0001e2000c101110 */
[----:B------:R-:W-:-:S03]  /*56a0*/  IMAD R5, R4, 0x10, R5 ;  /* 0x0000001004057824 */ /* 0x000fc600078e0205 */
[----:B------:R1:W-:Y:S02]  /*56b0*/  @P2 STG.E.U8 desc[UR16][R10.64], R19 ;  /* 0x000000130a002986 */ /* 0x0003e4000c101110 */
[----:B------:R-:W-:Y:S02]  /*56c0*/  IADD3 R12, P6, R5, R2, RZ ;  /* 0x00000002050c7210 */ /* 0x000fe40007fde0ff */
[----:B------:R-:W-:Y:S01]  /*56d0*/  PRMT R23, R6, 0x7772, RZ ;  /* 0x0000777206177816 */ /* 0x000fe200000000ff */
[----:B------:R-:W4:Y:S01]  /*56e0*/  LDS.64 R8, [R0+UR12+0x800] ;  /* 0x0008000c00087984 */ /* 0x000f220008000a00 */
[----:B------:R-:W-:-:S03]  /*56f0*/  ISETP.LT.AND P1, PT, R20, UR7, !P0 ;  /* 0x0000000714007c0c */ /* 0x000fc6000c721270 */
[----:B------:R-:W4:Y:S01]  /*5700*/  LDL.LU R20, [R1+0x7c] ;  /* 0x00007c0001147983 */ /* 0x000f220000300800 */
[----:B------:R-:W-:Y:S02]  /*5710*/  LEA.HI.X.SX32 R13, R5, R3, 0x1, P6 ;  /* 0x00000003050d7211 */ /* 0x000fe400030f0eff */
[----:B0-----:R-:W-:-:S03]  /*5720*/  PRMT R21, R6, 0x7773, RZ ;  /* 0x0000777306157816 */ /* 0x001fc600000000ff */
[----:B------:R0:W-:Y:S01]  /*5730*/  @P4 STG.E.U8 desc[UR16][R12.64], R23 ;  /* 0x000000170c004986 */ /* 0x0001e2000c101110 */
[CC--:B--2---:R-:W-:Y:S01]  /*5740*/  IMAD R15, R22.reuse, R4.reuse, RZ ;  /* 0x00000004160f7224 */ /* 0x0c4fe200078e02ff */
[----:B------:R-:W-:Y:S02]  /*5750*/  ISETP.LT.AND P2, PT, R22, UR7, !P0 ;  /* 0x0000000716007c0c */ /* 0x000fe4000c741270 */
[----:B------:R-:W2:Y:S04]  /*5760*/  LDL.LU R22, [R1+0xc0] ;  /* 0x0000c00001167983 */ /* 0x000ea80000300800 */
[----:B------:R-:W2:Y:S01]  /*5770*/  LDL.LU R18, [R1+0x78] ;  /* 0x0000780001127983 */ /* 0x000ea20000300800 */
[C---:B---3--:R-:W-:Y:S01]  /*5780*/  ISETP.LT.AND P4, PT, R57.reuse, UR7, !P0 ;  /* 0x0000000739007c0c */ /* 0x048fe2000c781270 */
[----:B------:R-:W-:-:S02]  /*5790*/  IMAD R6, R57, R4, RZ ;  /* 0x0000000439067224 */ /* 0x000fc400078e02ff */
[----:B------:R-:W3:Y:S01]  /*57a0*/  LDL.LU R57, [R1+0xbc] ;  /* 0x0000bc0001397983 */ /* 0x000ee20000300800 */
[----:B------:R-:W-:Y:S01]  /*57b0*/  IADD3 R14, P6, R15, R2, RZ ;  /* 0x000000020f0e7210 */ /* 0x000fe20007fde0ff */
[----:B------:R-:W-:-:S03]  /*57c0*/  IMAD R5, R4, 0x10, R5 ;  /* 0x0000001004057824 */ /* 0x000fc600078e0205 */
[----:B------:R-:W-:Y:S02]  /*57d0*/  LEA.HI.X.SX32 R15, R15, R3, 0x1, P6 ;  /* 0x000000030f0f7211 */ /* 0x000fe400030f0eff */
[----:B-1----:R-:W-:-:S03]  /*57e0*/  IADD3 R10, P6, R5, R2, RZ ;  /* 0x00000002050a7210 */ /* 0x002fc60007fde0ff */
[----:B------:R1:W-:Y:S01]  /*57f0*/  @P2 STG.E.U8 desc[UR16][R14.64], R21 ;  /* 0x000000150e002986 */ /* 0x0003e2000c101110 */
[-C--:B------:R-:W-:Y:S01]  /*5800*/  LEA.HI.X.SX32 R11, R5, R3.reuse, 0x1, P6 ;  /* 0x00000003050b7211 */ /* 0x080fe200030f0eff */
[----:B------:R-:W-:Y:S01]  /*5810*/  IMAD R5, R4, 0x10, R5 ;  /* 0x0000001004057824 */ /* 0x000fe200078e0205 */
[C---:B------:R-:W-:Y:S02]  /*5820*/  IADD3 R16, P6, R6.reuse, R2, RZ ;  /* 0x0000000206107210 */ /* 0x040fe40007fde0ff */
[C---:B------:R-:W-:Y:S02]  /*5830*/  PRMT R19, R7.reuse, 0x7770, RZ ;  /* 0x0000777007137816 */ /* 0x040fe400000000ff */
[----:B------:R-:W-:Y:S02]  /*5840*/  LEA.HI.X.SX32 R17, R6, R3, 0x1, P6 ;  /* 0x0000000306117211 */ /* 0x000fe400030f0eff */
[----:B0-----:R-:W-:Y:S02]  /*5850*/  PRMT R23, R7, 0x7771, RZ ;  /* 0x0000777107177816 */ /* 0x001fe400000000ff */
[----:B-----5:R-:W-:-:S02]  /*5860*/  ISETP.LT.AND P2, PT, R56, UR7, !P0 ;  /* 0x0000000738007c0c */ /* 0x020fc4000c741270 */
[----:B------:R-:W5:Y:S01]  /*5870*/  LDL.LU R56, [R1+0x74] ;  /* 0x0000740001387983 */ /* 0x000f620000300800 */
[----:B------:R-:W-:Y:S02]  /*5880*/  IADD3 R12, P6, R5, R2, RZ ;  /* 0x00000002050c7210 */ /* 0x000fe40007fde0ff */
[----:B-1----:R-:W-:Y:S01]  /*5890*/  PRMT R21, R7, 0x7772, RZ ;  /* 0x0000777207157816 */ /* 0x002fe200000000ff */
[----:B------:R0:W-:Y:S01]  /*58a0*/  @P3 STG.E.U8 desc[UR16][R10.64], R19 ;  /* 0x000000130a003986 */ /* 0x0001e2000c101110 */
[----:B------:R-:W-:-:S03]  /*58b0*/  LEA.HI.X.SX32 R13, R5, R3, 0x1, P6 ;  /* 0x00000003050d7211 */ /* 0x000fc600030f0eff */
[----:B------:R1:W-:Y:S04]  /*58c0*/  @P4 STG.E.U8 desc[UR16][R16.64], R23 ;  /* 0x0000001710004986 */ /* 0x0003e8000c101110 */
[----:B------:R1:W-:Y:S01]  /*58d0*/  @P1 STG.E.U8 desc[UR16][R12.64], R21 ;  /* 0x000000150c001986 */ /* 0x0003e2000c101110 */
[C---:B----4-:R-:W-:Y:S01]  /*58e0*/  ISETP.LT.AND P3, PT, R20.reuse, UR7, !P0 ;  /* 0x0000000714007c0c */ /* 0x050fe2000c761270 */
[----:B------:R-:W-:Y:S02]  /*58f0*/  IMAD R6, R20, R4, RZ ;  /* 0x0000000414067224 */ /* 0x000fe400078e02ff */
[----:B------:R-:W4:Y:S03]  /*5900*/  LDL.LU R20, [R1+0xb8] ;  /* 0x0000b80001147983 */ /* 0x000f260000300800 */
[----:B0-----:R-:W-:-:S02]  /*5910*/  IADD3 R10, P6, R6, R2, RZ ;  /* 0x00000002060a7210 */ /* 0x001fc40007fde0ff */
[----:B------:R-:W-:Y:S02]  /*5920*/  PRMT R19, R7, 0x7773, RZ ;  /* 0x0000777307137816 */ /* 0x000fe400000000ff */
[----:B------:R-:W-:-:S05]  /*5930*/  LEA.HI.X.SX32 R11, R6, R3, 0x1, P6 ;  /* 0x00000003060b7211 */ /* 0x000fca00030f0eff */
[----:B------:R0:W-:Y:S01]  /*5940*/  @P3 STG.E.U8 desc[UR16][R10.64], R19 ;  /* 0x000000130a003986 */ /* 0x0001e2000c101110 */
[----:B--2---:R-:W-:-:S03]  /*5950*/  ISETP.LT.AND P4, PT, R22, UR7, !P0 ;  /* 0x0000000716007c0c */ /* 0x004fc6000c781270 */
[----:B------:R-:W2:Y:S01]  /*5960*/  LDL.LU R22, [R1+0x70] ;  /* 0x0000700001167983 */ /* 0x000ea20000300800 */
[C---:B------:R-:W-:Y:S01]  /*5970*/  ISETP.LT.AND P1, PT, R18.reuse, UR7, !P0 ;  /* 0x0000000712007c0c */ /* 0x040fe2000c721270 */
[----:B------:R-:W-:Y:S02]  /*5980*/  IMAD R15, R18, R4, RZ ;  /* 0x00000004120f7224 */ /* 0x000fe400078e02ff */
[----:B------:R-:W2:Y:S01]  /*5990*/  LDL.LU R18, [R1+0xb4] ;  /* 0x0000b40001127983 */ /* 0x000ea20000300800 */
[----:B---3--:R-:W-:-:S03]  /*59a0*/  ISETP.LT.AND P3, PT, R57, UR7, !P0 ;  /* 0x0000000739007c0c */ /* 0x008fc6000c761270 */
[----:B------:R-:W3:Y:S01]  /*59b0*/  LDL.LU R57, [R1+0x6c] ;  /* 0x00006c0001397983 */ /* 0x000ee20000300800 */
[----:B------:R-:W-:Y:S01]  /*59c0*/  IMAD R5, R4, 0x10, R5 ;  /* 0x0000001004057824 */ /* 0x000fe200078e0205 */
[----:B------:R-:W-:Y:S02]  /*59d0*/  ISETP.LT.AND P5, PT, R58, UR7, !P0 ;  /* 0x000000073a007c0c */ /* 0x000fe4000c7a1270 */
[C---:B-1----:R-:W-:Y:S01]  /*59e0*/  PRMT R17, R8.reuse, 0x7770, RZ ;  /* 0x0000777008117816 */ /* 0x042fe200000000ff */
[----:B------:R-:W3:Y:S01]  /*59f0*/  LDL.LU R59, [R1+0x68] ;  /* 0x00006800013b7983 */ /* 0x000ee20000300800 */
[CC--:B------:R-:W-:Y:S02]  /*5a00*/  IADD3 R6, P6, R5.reuse, R2.reuse, RZ ;  /* 0x0000000205067210 */ /* 0x0c0fe40007fde0ff */
[----:B------:R-:W-:Y:S01]  /*5a10*/  PRMT R23, R8, 0x7771, RZ ;  /* 0x0000777108177816 */ /* 0x000fe200000000ff */
[----:B------:R-:W3:Y:S01]  /*5a20*/  LDL.LU R58, [R1+0xb0] ;  /* 0x0000b000013a7983 */ /* 0x000ee20000300800 */
[----:B------:R-:W-:Y:S01]  /*5a30*/  LEA.HI.X.SX32 R7, R5, R3, 0x1, P6 ;  /* 0x0000000305077211 */ /* 0x000fe200030f0eff */
[----:B------:R-:W-:Y:S01]  /*5a40*/  IMAD R5, R4, 0x10, R5 ;  /* 0x0000001004057824 */ /* 0x000fe200078e0205 */
[----:B------:R-:W-:-:S03]  /*5a50*/  IADD3 R14, P6, R15, R2, RZ ;  /* 0x000000020f0e7210 */ /* 0x000fc60007fde0ff */
[----:B------:R1:W-:Y:S01]  /*5a60*/  @P5 STG.E.U8 desc[UR16][R6.64], R17 ;  /* 0x0000001106005986 */ /* 0x0003e2000c101110 */
[-C--:B------:R-:W-:Y:S02]  /*5a70*/  LEA.HI.X.SX32 R15, R15, R3.reuse, 0x1, P6 ;  /* 0x000000030f0f7211 */ /* 0x080fe400030f0eff */
[C---:B------:R-:W-:Y:S02]  /*5a80*/  IADD3 R12, P5, R5.reuse, R2, RZ ;  /* 0x00000002050c7210 */ /* 0x040fe40007fbe0ff */
[----:B0-----:R-:W-:Y:S01]  /*5a90*/  PRMT R19, R8, 0x7772, RZ ;  /* 0x0000777208137816 */ /* 0x001fe200000000ff */
[C---:B-----5:R-:W-:Y:S01]  /*5aa0*/  IMAD R16, R56.reuse, R4, RZ ;  /* 0x0000000438107224 */ /* 0x060fe200078e02ff */
[----:B------:R-:W-:Y:S02]  /*5ab0*/  ISETP.LT.AND P6, PT, R56, UR7, !P0 ;  /* 0x0000000738007c0c */ /* 0x000fe4000c7c1270 */
[----:B------:R-:W-:Y:S01]  /*5ac0*/  LEA.HI.X.SX32 R13, R5, R3, 0x1, P5 ;  /* 0x00000003050d7211 */ /* 0x000fe200028f0eff */
[----:B------:R-:W-:Y:S01]  /*5ad0*/  IMAD R5, R4, 0x10, R5 ;  /* 0x0000001004057824 */ /* 0x000fe200078e0205 */
[----:B-1----:R-:W-:Y:S01]  /*5ae0*/  IADD3 R6, P5, R16, R2, RZ ;  /* 0x0000000210067210 */ /* 0x002fe20007fbe0ff */
[----:B------:R0:W-:Y:S01]  /*5af0*/  @P1 STG.E.U8 desc[UR16][R14.64], R23 ;  /* 0x000000170e001986 */ /* 0x0001e2000c101110 */
[----:B------:R-:W-:-:S02]  /*5b00*/  PRMT R17, R8, 0x7773, RZ ;  /* 0x0000777308117816 */ /* 0x000fc400000000ff */
[----:B------:R-:W-:Y:S01]  /*5b10*/  LEA.HI.X.SX32 R7, R16, R3, 0x1, P5 ;  /* 0x0000000310077211 */ /* 0x000fe200028f0eff */
[----:B------:R1:W-:Y:S01]  /*5b20*/  @P2 STG.E.U8 desc[UR16][R12.64], R19 ;  /* 0x000000130c002986 */ /* 0x0003e2000c101110 */
[----:B------:R-:W-:-:S03]  /*5b30*/  IADD3 R10, P5, R5, R2, RZ ;  /* 0x00000002050a7210 */ /* 0x000fc60007fbe0ff */
[----:B------:R-:W-:Y:S01]  /*5b40*/  @P6 STG.E.U8 desc[UR16][R6.64], R17 ;  /* 0x0000001106006986 */ /* 0x000fe2000c101110 */
[----:B------:R-:W-:Y:S02]  /*5b50*/  LEA.HI.X.SX32 R11, R5, R3, 0x1, P5 ;  /* 0x00000003050b7211 */ /* 0x000fe400028f0eff */
[C---:B0-----:R-:W-:Y:S02]  /*5b60*/  PRMT R23, R9.reuse, 0x7770, RZ ;  /* 0x0000777009177816 */ /* 0x041fe400000000ff */
[----:B-1----:R-:W-:-:S03]  /*5b70*/  PRMT R19, R9, 0x7771, RZ ;  /* 0x0000777109137816 */ /* 0x002fc600000000ff */
[----:B------:R-:W-:Y:S01]  /*5b80*/  @P4 STG.E.U8 desc[UR16][R10.64], R23 ;  /* 0x000000170a004986 */ /* 0x000fe2000c101110 */
[----:B----4-:R-:W-:-:S03]  /*5b90*/  ISETP.LT.AND P1, PT, R20, UR7, !P0 ;  /* 0x0000000714007c0c */ /* 0x010fc6000c721270 */
[----:B------:R3:W0:Y:S01]  /*5ba0*/  LDS.64 R20, [R0+UR12+0xc00] ;  /* 0x000c000c00147984 */ /* 0x0006220008000a00 */
[C---:B--2---:R-:W-:Y:S01]  /*5bb0*/  IMAD R8, R22.reuse, R4, RZ ;  /* 0x0000000416087224 */ /* 0x044fe200078e02ff */
[----:B------:R-:W-:-:S04]  /*5bc0*/  ISETP.LT.AND P2, PT, R22, UR7, !P0 ;  /* 0x0000000716007c0c */ /* 0x000fc8000c741270 */
[----:B------:R-:W-:Y:S02]  /*5bd0*/  IADD3 R14, P6, R8, R2, RZ ;  /* 0x00000002080e7210 */ /* 0x000fe40007fde0ff */
[----:B------:R-:W-:Y:S02]  /*5be0*/  ISETP.LT.AND P5, PT, R18, UR7, !P0 ;  /* 0x0000000712007c0c */ /* 0x000fe4000c7a1270 */
[----:B------:R-:W2:Y:S01]  /*5bf0*/  LDL.LU R18, [R1+0x64] ;  /* 0x0000640001127983 */ /* 0x000ea20000300800 */
[----:B------:R-:W-:Y:S01]  /*5c00*/  LEA.HI.X.SX32 R15, R8, R3, 0x1, P6 ;  /* 0x00000003080f7211 */ /* 0x000fe200030f0eff */
[C---:B---3--:R-:W-:Y:S02]  /*5c10*/  IMAD R0, R57.reuse, R4, RZ ;  /* 0x0000000439007224 */ /* 0x048fe400078e02ff */
[----:B------:R-:W3:Y:S04]  /*5c20*/  LDL.LU R56, [R1+0x60] ;  /* 0x0000600001387983 */ /* 0x000ee80000300800 */
[----:B------:R1:W-:Y:S01]  /*5c30*/  @P2 STG.E.U8 desc[UR16][R14.64], R19 ;  /* 0x000000130e002986 */ /* 0x0003e2000c101110 */
[----:B------:R-:W-:-:S03]  /*5c40*/  ISETP.LT.AND P2, PT, R57, UR7, !P0 ;  /* 0x0000000739007c0c */ /* 0x000fc6000c741270 */
[----:B------:R-:W4:Y:S04]  /*5c50*/  LDL.LU R22, [R1+0x5c] ;  /* 0x00005c0001167983 */ /* 0x000f280000300800 */
[----:B------:R-:W5:Y:S01]  /*5c60*/  LDL.LU R57, [R1+0xac] ;  /* 0x0000ac0001397983 */ /* 0x000f620000300800 */
[----:B------:R-:W-:Y:S01]  /*5c70*/  IMAD R5, R4, 0x10, R5 ;  /* 0x0000001004057824 */ /* 0x000fe200078e0205 */
[----:B------:R-:W-:-:S04]  /*5c80*/  PRMT R17, R9, 0x7772, RZ ;  /* 0x0000777209117816 */ /* 0x000fc800000000ff */
[----:B------:R-:W-:-:S04]  /*5c90*/  IADD3 R12, P4, R5, R2, RZ ;  /* 0x00000002050c7210 */ /* 0x000fc80007f9e0ff */
[-C--:B------:R-:W-:Y:S01]  /*5ca0*/  LEA.HI.X.SX32 R13, R5, R3.reuse, 0x1, P4 ;  /* 0x00000003050d7211 */ /* 0x080fe200020f0eff */
[----:B------:R-:W-:Y:S01]  /*5cb0*/  IMAD R5, R4, 0x10, R5 ;  /* 0x0000001004057824 */ /* 0x000fe200078e0205 */
[C---:B------:R-:W-:Y:S01]  /*5cc0*/  IADD3 R6, P6, R0.reuse, R2, RZ ;  /* 0x0000000200067210 */ /* 0x040fe20007fde0ff */
[----:B------:R-:W-:Y:S02]  /*5cd0*/  IMAD R16, R59, R4, RZ ;  /* 0x000000043b107224 */ /* 0x000fe400078e02ff */
[----:B------:R0:W-:Y:S01]  /*5ce0*/  @P3 STG.E.U8 desc[UR16][R12.64], R17 ;  /* 0x000000110c003986 */ /* 0x0001e2000c101110 */
[----:B------:R-:W-:Y:S02]  /*5cf0*/  IADD3 R10, P3, R5, R2, RZ ;  /* 0x00000002050a7210 */ /* 0x000fe40007f7e0ff */
[----:B------:R-:W-:Y:S02]  /*5d00*/  ISETP.LT.AND P4, PT, R59, UR7, !P0 ;  /* 0x000000073b007c0c */ /* 0x000fe4000c781270 */
[----:B------:R-:W-:-:S02]  /*5d10*/  LEA.HI.X.SX32 R7, R0, R3, 0x1, P6 ;  /* 0x0000000300077211 */ /* 0x000fc400030f0eff */
[-C--:B------:R-:W-:Y:S01]  /*5d20*/  LEA.HI.X.SX32 R11, R5, R3.reuse, 0x1, P3 ;  /* 0x00000003050b7211 */ /* 0x080fe200018f0eff */
[----:B------:R-:W-:Y:S01]  /*5d30*/  IMAD R5, R4, 0x10, R5 ;  /* 0x0000001004057824 */ /* 0x000fe200078e0205 */
[----:B-1----:R-:W-:Y:S02]  /*5d40*/  PRMT R19, R9, 0x7773, RZ ;  /* 0x0000777309137816 */ /* 0x002fe400000000ff */
[----:B------:R-:W-:Y:S02]  /*5d50*/  IADD3 R8, P6, R16, R2, RZ ;  /* 0x0000000210087210 */ /* 0x000fe40007fde0ff */
[----:B0-----:R-:W-:Y:S01]  /*5d60*/  PRMT R25, R20, 0x7770, RZ ;  /* 0x0000777014197816 */ /* 0x001fe200000000ff */
[----:B------:R0:W-:Y:S01]  /*5d70*/  @P2 STG.E.U8 desc[UR16][R6.64], R19 ;  /* 0x0000001306002986 */ /* 0x0001e2000c101110 */
[----:B------:R-:W-:Y:S01]  /*5d80*/  LEA.HI.X.SX32 R9, R16, R3, 0x1, P6 ;  /* 0x0000000310097211 */ /* 0x000fe200030f0eff */
[----:B------:R-:W-:Y:S01]  /*5d90*/  IMAD R17, R4, 0x10, R5 ;  /* 0x0000001004117824 */ /* 0x000fe200078e0205 */
[----:B------:R-:W-:-:S02]  /*5da0*/  PRMT R23, R20, 0x7771, RZ ;  /* 0x0000777114177816 */ /* 0x000fc400000000ff */
[CC--:B------:R-:W-:Y:S01]  /*5db0*/  IADD3 R12, P2, R5.reuse, R2.reuse, RZ ;  /* 0x00000002050c7210 */ /* 0x0c0fe20007f5e0ff */
[----:B------:R-:W-:Y:S03]  /*5dc0*/  @P1 STG.E.U8 desc[UR16][R10.64], R25 ;  /* 0x000000190a001986 */ /* 0x000fe6000c101110 */
[----:B------:R-:W-:Y:S01]  /*5dd0*/  LEA.HI.X.SX32 R13, R5, R3, 0x1, P2 ;  /* 0x00000003050d7211 */ /* 0x000fe200010f0eff */
[----:B------:R1:W-:Y:S01]  /*5de0*/  @P4 STG.E.U8 desc[UR16][R8.64], R23 ;  /* 0x0000001708004986 */ /* 0x0003e2000c101110 */
[----:B0-----:R-:W-:-:S04]  /*5df0*/  IADD3 R6, P2, R17, R2, RZ ;  /* 0x0000000211067210 */ /* 0x001fc80007f5e0ff */
[----:B------:R-:W-:Y:S01]  /*5e00*/  LEA.HI.X.SX32 R7, R17, R3, 0x1, P2 ;  /* 0x0000000311077211 */ /* 0x000fe200010f0eff */
[----:B-1----:R-:W-:Y:S01]  /*5e10*/  IMAD R9, R4, 0x10, R17 ;  /* 0x0000001004097824 */ /* 0x002fe200078e0211 */
[----:B------:R-:W-:-:S04]  /*5e20*/  ISETP.LT.AND P3, PT, R58, UR7, !P0 ;  /* 0x000000073a007c0c */ /* 0x000fc8000c761270 */
[----:B------:R-:W-:-:S04]  /*5e30*/  IADD3 R8, P2, R9, R2, RZ ;  /* 0x0000000209087210 */ /* 0x000fc80007f5e0ff */
[----:B------:R-:W-:Y:S02]  /*5e40*/  LEA.HI.X.SX32 R9, R9, R3, 0x1, P2 ;  /* 0x0000000309097211 */ /* 0x000fe400010f0eff */
[C---:B------:R-:W-:Y:S02]  /*5e50*/  PRMT R25, R20.reuse, 0x7772, RZ ;  /* 0x0000777214197816 */ /* 0x040fe400000000ff */
[----:B------:R-:W-:Y:S02]  /*5e60*/  PRMT R23, R20, 0x7773, RZ ;  /* 0x0000777314177816 */ /* 0x000fe400000000ff */
[C---:B------:R-:W-:Y:S02]  /*5e70*/  PRMT R19, R21.reuse, 0x7770, RZ ;  /* 0x0000777015137816 */ /* 0x040fe400000000ff */
[C---:B------:R-:W-:Y:S01]  /*5e80*/  PRMT R17, R21.reuse, 0x7771, RZ ;  /* 0x0000777115117816 */ /* 0x040fe200000000ff */
[----:B------:R0:W-:Y:S01]  /*5e90*/  @P5 STG.E.U8 desc[UR16][R12.64], R25 ;  /* 0x000000190c005986 */ /* 0x0001e2000c101110 */
[----:B------:R-:W-:-:S02]  /*5ea0*/  PRMT R11, R21, 0x7772, RZ ;  /* 0x00007772150b7816 */ /* 0x000fc400000000ff */
[----:B------:R-:W-:Y:S01]  /*5eb0*/  PRMT R21, R21, 0x7773, RZ ;  /* 0x0000777315157816 */ /* 0x000fe200000000ff */
[C---:B--2---:R-:W-:Y:S01]  /*5ec0*/  IMAD R0, R18.reuse, R4, RZ ;  /* 0x0000000412007224 */ /* 0x044fe200078e02ff */
[----:B------:R-:W-:-:S04]  /*5ed0*/  ISETP.LT.AND P4, PT, R18, UR7, !P0 ;  /* 0x0000000712007c0c */ /* 0x000fc8000c781270 */
[----:B------:R-:W-:Y:S01]  /*5ee0*/  IADD3 R14, P1, R0, R2, RZ ;  /* 0x00000002000e7210 */ /* 0x000fe20007f3e0ff */
[CC--:B---3--:R-:W-:Y:S01]  /*5ef0*/  IMAD R16, R56.reuse, R4.reuse, RZ ;  /* 0x0000000438107224 */ /* 0x0c8fe200078e02ff */
[----:B------:R-:W-:Y:S02]  /*5f00*/  ISETP.LT.AND P2, PT, R56, UR7, !P0 ;  /* 0x0000000738007c0c */ /* 0x000fe4000c741270 */
[----:B------:R-:W-:Y:S01]  /*5f10*/  LEA.HI.X.SX32 R15, R0, R3, 0x1, P1 ;  /* 0x00000003000f7211 */ /* 0x000fe200008f0eff */
[----:B----4-:R-:W-:Y:S01]  /*5f20*/  IMAD R18, R22, R4, RZ ;  /* 0x0000000416127224 */ /* 0x010fe200078e02ff */
[----:B------:R-:W-:Y:S02]  /*5f30*/  IADD3 R4, P6, R16, R2, RZ ;  /* 0x0000000210047210 */ /* 0x000fe40007fde0ff */
[----:B-----5:R-:W-:Y:S02]  /*5f40*/  ISETP.LT.AND P1, PT, R57, UR7, !P0 ;  /* 0x0000000739007c0c */ /* 0x020fe4000c721270 */
[----:B------:R-:W-:-:S02]  /*5f50*/  ISETP.LT.AND P0, PT, R22, UR7, !P0 ;  /* 0x0000000716007c0c */ /* 0x000fc4000c701270 */
[----:B------:R-:W-:Y:S01]  /*5f60*/  LEA.HI.X.SX32 R5, R16, R3, 0x1, P6 ;  /* 0x0000000310057211 */ /* 0x000fe200030f0eff */
[----:B------:R0:W-:Y:S01]  /*5f70*/  @P4 STG.E.U8 desc[UR16][R14.64], R23 ;  /* 0x000000170e004986 */ /* 0x0001e2000c101110 */
[----:B------:R-:W-:-:S03]  /*5f80*/  IADD3 R2, P6, R18, R2, RZ ;  /* 0x0000000212027210 */ /* 0x000fc60007fde0ff */
[----:B------:R0:W-:Y:S04]  /*5f90*/  @P3 STG.E.U8 desc[UR16][R6.64], R19 ;  /* 0x0000001306003986 */ /* 0x0001e8000c101110 */
[----:B------:R0:W-:Y:S01]  /*5fa0*/  @P2 STG.E.U8 desc[UR16][R4.64], R17 ;  /* 0x0000001104002986 */ /* 0x0001e2000c101110 */
[----:B------:R-:W-:-:S03]  /*5fb0*/  LEA.HI.X.SX32 R3, R18, R3, 0x1, P6 ;  /* 0x0000000312037211 */ /* 0x000fc600030f0eff */
[----:B------:R0:W-:Y:S01]  /*5fc0*/  @P1 STG.E.U8 desc[UR16][R8.64], R11 ;  /* 0x0000000b08001986 */ /* 0x0001e2000c101110 */
[----:B------:R-:W-:Y:S05]  /*5fd0*/  @!P0 EXIT ;  /* 0x000000000000894d */ /* 0x000fea0003800000 */
[----:B------:R-:W-:Y:S01]  /*5fe0*/  STG.E.U8 desc[UR16][R2.64], R21 ;  /* 0x0000001502007986 */ /* 0x000fe2000c101110 */
[----:B------:R-:W-:Y:S05]  /*5ff0*/  EXIT ;  /* 0x000000000000794d */ /* 0x000fea0003800000 */
.L_x_3:
[----:B------:R-:W-:-:S00]  /*6000*/  BRA `(.L_x_3) ;  /* 0xfffffffc00fc7947 */ /* 0x000fc0000383ffff */
[----:B------:R-:W-:-:S00]  /*6010*/  NOP ;  /* 0x0000000000007918 */ /* 0x000fc00000000000 */
        /* <DEDUP_REMOVED lines=14> */
.L_x_4:


//--------------------- .nv.shared.matmul_kernel  --------------------------
	.section	.nv.shared.matmul_kernel,"aw",@nobits
	.sectionflags	@""
	.align	16
	.zero		1024


//--------------------- .nv.shared.reserved.0     --------------------------
	.section	.nv.shared.reserved.0,"aw",@nobits
	.weak		__nv_reservedSMEM_offset_0_alias
	.size		__nv_reservedSMEM_offset_0_alias, 0, 0
	.other		__nv_reservedSMEM_offset_0_alias,@"STO_CUDA_RESERVED_SHARED STV_DEFAULT"
__nv_reservedSMEM_offset_0_alias:
	.zero		0


//--------------------- .nv.constant0.matmul_kernel --------------------------
	.section	.nv.constant0.matmul_kernel,"a",@progbits
	.sectionflags	@""
	.align	4
.nv.constant0.matmul_kernel:
	.zero		608


//--------------------- SYMBOLS --------------------------

	.type		.nv.reservedSmem.offset0,@object
	.size		.nv.reservedSmem.offset0,0x4
